//
// Generated by NVIDIA NVVM Compiler
//
// Compiler Build ID: CL-36424714
// Cuda compilation tools, release 13.0, V13.0.88
// Based on NVVM 20.0.0
//

.version 9.0
.target sm_100
.address_size 64

	// .globl	_Z19ComputeForcesKernelPdS_idd

.visible .entry _Z19ComputeForcesKernelPdS_idd(
	.param .u64 .ptr .align 1 _Z19ComputeForcesKernelPdS_idd_param_0,
	.param .u64 .ptr .align 1 _Z19ComputeForcesKernelPdS_idd_param_1,
	.param .u32 _Z19ComputeForcesKernelPdS_idd_param_2,
	.param .f64 _Z19ComputeForcesKernelPdS_idd_param_3,
	.param .f64 _Z19ComputeForcesKernelPdS_idd_param_4
)
{
	.reg .pred 	%p<14>;
	.reg .b32 	%r<60>;
	.reg .b64 	%rd<39>;
	.reg .b64 	%fd<312>;

	ld.param.u64 	%rd16, [_Z19ComputeForcesKernelPdS_idd_param_0];
	ld.param.u64 	%rd17, [_Z19ComputeForcesKernelPdS_idd_param_1];
	ld.param.u32 	%r28, [_Z19ComputeForcesKernelPdS_idd_param_2];
	cvta.to.global.u64 	%rd1, %rd16;
	mov.u32 	%r29, %ctaid.x;
	mov.u32 	%r30, %ntid.x;
	mov.u32 	%r31, %tid.x;
	mad.lo.s32 	%r1, %r29, %r30, %r31;
	setp.ge.s32 	%p1, %r1, %r28;
	@%p1 bra 	$L__BB0_19;
	cvta.to.global.u64 	%rd18, %rd17;
	mul.lo.s32 	%r33, %r1, 3;
	mul.wide.s32 	%rd19, %r33, 8;
	add.s64 	%rd2, %rd18, %rd19;
	mov.b64 	%rd20, 0;
	st.global.u64 	[%rd2], %rd20;
	st.global.u64 	[%rd2+8], %rd20;
	st.global.u64 	[%rd2+16], %rd20;
	add.s64 	%rd21, %rd1, %rd19;
	ld.global.f64 	%fd1, [%rd21];
	ld.global.f64 	%fd2, [%rd21+8];
	ld.global.f64 	%fd3, [%rd21+16];
	setp.lt.s32 	%p2, %r1, 1;
	mov.b32 	%r54, 0;
	mov.f64 	%fd294, 0d0000000000000000;
	mov.f64 	%fd295, %fd294;
	mov.f64 	%fd296, %fd294;
	@%p2 bra 	$L__BB0_8;
	ld.param.f64 	%fd282, [_Z19ComputeForcesKernelPdS_idd_param_4];
	ld.param.u32 	%r43, [_Z19ComputeForcesKernelPdS_idd_param_2];
	mul.f64 	%fd55, %fd282, %fd282;
	mul.f64 	%fd56, %fd282, %fd55;
	mul.f64 	%fd57, %fd56, %fd56;
	mul.f64 	%fd58, %fd57, %fd57;
	mul.f64 	%fd4, %fd57, 0d4018000000000000;
	mul.f64 	%fd5, %fd58, 0d4028000000000000;
	min.s32 	%r36, %r1, %r43;
	max.s32 	%r2, %r36, 1;
	and.b32  	%r3, %r2, 3;
	setp.lt.s32 	%p3, %r36, 4;
	mov.b32 	%r54, 0;
	mov.f64 	%fd294, 0d0000000000000000;
	@%p3 bra 	$L__BB0_5;
	and.b32  	%r54, %r2, 2147483644;
	neg.s32 	%r49, %r54;
	add.s64 	%rd35, %rd1, 48;
	mov.f64 	%fd294, 0d0000000000000000;
	mov.f64 	%fd295, %fd294;
	mov.f64 	%fd296, %fd294;
$L__BB0_4:
	ld.param.f64 	%fd278, [_Z19ComputeForcesKernelPdS_idd_param_3];
	ld.global.f64 	%fd60, [%rd35+-48];
	sub.f64 	%fd61, %fd1, %fd60;
	ld.global.f64 	%fd62, [%rd35+-40];
	sub.f64 	%fd63, %fd2, %fd62;
	ld.global.f64 	%fd64, [%rd35+-32];
	sub.f64 	%fd65, %fd3, %fd64;
	mul.f64 	%fd66, %fd63, %fd63;
	fma.rn.f64 	%fd67, %fd61, %fd61, %fd66;
	fma.rn.f64 	%fd68, %fd65, %fd65, %fd67;
	mul.f64 	%fd69, %fd68, %fd68;
	mul.f64 	%fd70, %fd68, %fd69;
	mul.f64 	%fd71, %fd68, %fd70;
	mul.f64 	%fd72, %fd70, %fd71;
	div.rn.f64 	%fd73, %fd4, %fd71;
	div.rn.f64 	%fd74, %fd5, %fd72;
	sub.f64 	%fd75, %fd73, %fd74;
	mul.f64 	%fd76, %fd278, 0dC010000000000000;
	mul.f64 	%fd77, %fd76, %fd75;
	fma.rn.f64 	%fd78, %fd61, %fd77, %fd296;
	st.global.f64 	[%rd2], %fd78;
	fma.rn.f64 	%fd79, %fd63, %fd77, %fd295;
	st.global.f64 	[%rd2+8], %fd79;
	fma.rn.f64 	%fd80, %fd65, %fd77, %fd294;
	st.global.f64 	[%rd2+16], %fd80;
	ld.global.f64 	%fd81, [%rd35+-24];
	sub.f64 	%fd82, %fd1, %fd81;
	ld.global.f64 	%fd83, [%rd35+-16];
	sub.f64 	%fd84, %fd2, %fd83;
	ld.global.f64 	%fd85, [%rd35+-8];
	sub.f64 	%fd86, %fd3, %fd85;
	mul.f64 	%fd87, %fd84, %fd84;
	fma.rn.f64 	%fd88, %fd82, %fd82, %fd87;
	fma.rn.f64 	%fd89, %fd86, %fd86, %fd88;
	mul.f64 	%fd90, %fd89, %fd89;
	mul.f64 	%fd91, %fd89, %fd90;
	mul.f64 	%fd92, %fd89, %fd91;
	mul.f64 	%fd93, %fd91, %fd92;
	div.rn.f64 	%fd94, %fd4, %fd92;
	div.rn.f64 	%fd95, %fd5, %fd93;
	sub.f64 	%fd96, %fd94, %fd95;
	mul.f64 	%fd97, %fd76, %fd96;
	fma.rn.f64 	%fd98, %fd82, %fd97, %fd78;
	st.global.f64 	[%rd2], %fd98;
	fma.rn.f64 	%fd99, %fd84, %fd97, %fd79;
	st.global.f64 	[%rd2+8], %fd99;
	fma.rn.f64 	%fd100, %fd86, %fd97, %fd80;
	st.global.f64 	[%rd2+16], %fd100;
	ld.global.f64 	%fd101, [%rd35];
	sub.f64 	%fd102, %fd1, %fd101;
	ld.global.f64 	%fd103, [%rd35+8];
	sub.f64 	%fd104, %fd2, %fd103;
	ld.global.f64 	%fd105, [%rd35+16];
	sub.f64 	%fd106, %fd3, %fd105;
	mul.f64 	%fd107, %fd104, %fd104;
	fma.rn.f64 	%fd108, %fd102, %fd102, %fd107;
	fma.rn.f64 	%fd109, %fd106, %fd106, %fd108;
	mul.f64 	%fd110, %fd109, %fd109;
	mul.f64 	%fd111, %fd109, %fd110;
	mul.f64 	%fd112, %fd109, %fd111;
	mul.f64 	%fd113, %fd111, %fd112;
	div.rn.f64 	%fd114, %fd4, %fd112;
	div.rn.f64 	%fd115, %fd5, %fd113;
	sub.f64 	%fd116, %fd114, %fd115;
	mul.f64 	%fd117, %fd76, %fd116;
	fma.rn.f64 	%fd118, %fd102, %fd117, %fd98;
	st.global.f64 	[%rd2], %fd118;
	fma.rn.f64 	%fd119, %fd104, %fd117, %fd99;
	st.global.f64 	[%rd2+8], %fd119;
	fma.rn.f64 	%fd120, %fd106, %fd117, %fd100;
	st.global.f64 	[%rd2+16], %fd120;
	ld.global.f64 	%fd121, [%rd35+24];
	sub.f64 	%fd122, %fd1, %fd121;
	ld.global.f64 	%fd123, [%rd35+32];
	sub.f64 	%fd124, %fd2, %fd123;
	ld.global.f64 	%fd125, [%rd35+40];
	sub.f64 	%fd126, %fd3, %fd125;
	mul.f64 	%fd127, %fd124, %fd124;
	fma.rn.f64 	%fd128, %fd122, %fd122, %fd127;
	fma.rn.f64 	%fd129, %fd126, %fd126, %fd128;
	mul.f64 	%fd130, %fd129, %fd129;
	mul.f64 	%fd131, %fd129, %fd130;
	mul.f64 	%fd132, %fd129, %fd131;
	mul.f64 	%fd133, %fd131, %fd132;
	div.rn.f64 	%fd134, %fd4, %fd132;
	div.rn.f64 	%fd135, %fd5, %fd133;
	sub.f64 	%fd136, %fd134, %fd135;
	mul.f64 	%fd137, %fd76, %fd136;
	fma.rn.f64 	%fd296, %fd122, %fd137, %fd118;
	st.global.f64 	[%rd2], %fd296;
	fma.rn.f64 	%fd295, %fd124, %fd137, %fd119;
	st.global.f64 	[%rd2+8], %fd295;
	fma.rn.f64 	%fd294, %fd126, %fd137, %fd120;
	st.global.f64 	[%rd2+16], %fd294;
	add.s32 	%r49, %r49, 4;
	add.s64 	%rd35, %rd35, 96;
	setp.ne.s32 	%p4, %r49, 0;
	@%p4 bra 	$L__BB0_4;
$L__BB0_5:
	setp.eq.s32 	%p5, %r3, 0;
	@%p5 bra 	$L__BB0_8;
	ld.param.u64 	%rd32, [_Z19ComputeForcesKernelPdS_idd_param_0];
	mul.lo.s32 	%r37, %r54, 3;
	mul.wide.u32 	%rd22, %r37, 8;
	cvta.to.global.u64 	%rd23, %rd32;
	add.s64 	%rd24, %rd22, %rd23;
	add.s64 	%rd36, %rd24, 8;
	neg.s32 	%r52, %r3;
$L__BB0_7:
	.pragma "nounroll";
	ld.param.f64 	%fd279, [_Z19ComputeForcesKernelPdS_idd_param_3];
	ld.global.f64 	%fd138, [%rd36+-8];
	sub.f64 	%fd139, %fd1, %fd138;
	ld.global.f64 	%fd140, [%rd36];
	sub.f64 	%fd141, %fd2, %fd140;
	ld.global.f64 	%fd142, [%rd36+8];
	sub.f64 	%fd143, %fd3, %fd142;
	mul.f64 	%fd144, %fd141, %fd141;
	fma.rn.f64 	%fd145, %fd139, %fd139, %fd144;
	fma.rn.f64 	%fd146, %fd143, %fd143, %fd145;
	mul.f64 	%fd147, %fd146, %fd146;
	mul.f64 	%fd148, %fd146, %fd147;
	mul.f64 	%fd149, %fd146, %fd148;
	mul.f64 	%fd150, %fd148, %fd149;
	div.rn.f64 	%fd151, %fd4, %fd149;
	div.rn.f64 	%fd152, %fd5, %fd150;
	sub.f64 	%fd153, %fd151, %fd152;
	mul.f64 	%fd154, %fd279, 0dC010000000000000;
	mul.f64 	%fd155, %fd154, %fd153;
	fma.rn.f64 	%fd296, %fd139, %fd155, %fd296;
	st.global.f64 	[%rd2], %fd296;
	fma.rn.f64 	%fd295, %fd141, %fd155, %fd295;
	st.global.f64 	[%rd2+8], %fd295;
	fma.rn.f64 	%fd294, %fd143, %fd155, %fd294;
	st.global.f64 	[%rd2+16], %fd294;
	add.s32 	%r54, %r54, 1;
	add.s64 	%rd36, %rd36, 24;
	add.s32 	%r52, %r52, 1;
	setp.ne.s32 	%p6, %r52, 0;
	@%p6 bra 	$L__BB0_7;
$L__BB0_8:
	ld.param.u32 	%r44, [_Z19ComputeForcesKernelPdS_idd_param_2];
	ld.param.u64 	%rd33, [_Z19ComputeForcesKernelPdS_idd_param_0];
	cvta.to.global.u64 	%rd9, %rd33;
	setp.ge.s32 	%p7, %r54, %r44;
	@%p7 bra 	$L__BB0_12;
	setp.eq.s32 	%p8, %r1, %r54;
	@%p8 bra 	$L__BB0_11;
	ld.param.f64 	%fd283, [_Z19ComputeForcesKernelPdS_idd_param_4];
	ld.param.f64 	%fd280, [_Z19ComputeForcesKernelPdS_idd_param_3];
	mul.lo.s32 	%r38, %r54, 3;
	mul.wide.u32 	%rd25, %r38, 8;
	add.s64 	%rd26, %rd9, %rd25;
	ld.global.f64 	%fd156, [%rd26];
	sub.f64 	%fd157, %fd1, %fd156;
	ld.global.f64 	%fd158, [%rd26+8];
	sub.f64 	%fd159, %fd2, %fd158;
	ld.global.f64 	%fd160, [%rd26+16];
	sub.f64 	%fd161, %fd3, %fd160;
	mul.f64 	%fd162, %fd159, %fd159;
	fma.rn.f64 	%fd163, %fd157, %fd157, %fd162;
	fma.rn.f64 	%fd164, %fd161, %fd161, %fd163;
	mul.f64 	%fd165, %fd283, %fd283;
	mul.f64 	%fd166, %fd283, %fd165;
	mul.f64 	%fd167, %fd166, %fd166;
	mul.f64 	%fd168, %fd167, %fd167;
	mul.f64 	%fd169, %fd164, %fd164;
	mul.f64 	%fd170, %fd164, %fd169;
	mul.f64 	%fd171, %fd164, %fd170;
	mul.f64 	%fd172, %fd170, %fd171;
	mul.f64 	%fd173, %fd167, 0d4018000000000000;
	div.rn.f64 	%fd174, %fd173, %fd171;
	mul.f64 	%fd175, %fd168, 0dC028000000000000;
	div.rn.f64 	%fd176, %fd175, %fd172;
	add.f64 	%fd177, %fd174, %fd176;
	mul.f64 	%fd178, %fd280, 0dC010000000000000;
	mul.f64 	%fd179, %fd178, %fd177;
	fma.rn.f64 	%fd296, %fd157, %fd179, %fd296;
	st.global.f64 	[%rd2], %fd296;
	fma.rn.f64 	%fd295, %fd159, %fd179, %fd295;
	st.global.f64 	[%rd2+8], %fd295;
	fma.rn.f64 	%fd294, %fd161, %fd179, %fd294;
	st.global.f64 	[%rd2+16], %fd294;
$L__BB0_11:
	add.s32 	%r54, %r54, 1;
$L__BB0_12:
	ld.param.u32 	%r45, [_Z19ComputeForcesKernelPdS_idd_param_2];
	setp.ge.s32 	%p9, %r54, %r45;
	@%p9 bra 	$L__BB0_19;
	ld.param.f64 	%fd284, [_Z19ComputeForcesKernelPdS_idd_param_4];
	ld.param.f64 	%fd281, [_Z19ComputeForcesKernelPdS_idd_param_3];
	ld.param.u32 	%r46, [_Z19ComputeForcesKernelPdS_idd_param_2];
	mul.f64 	%fd180, %fd284, %fd284;
	mul.f64 	%fd181, %fd284, %fd180;
	mul.f64 	%fd182, %fd181, %fd181;
	mul.f64 	%fd183, %fd182, %fd182;
	mul.f64 	%fd33, %fd182, 0d4018000000000000;
	mul.f64 	%fd34, %fd183, 0d4028000000000000;
	mul.f64 	%fd35, %fd281, 0dC010000000000000;
	sub.s32 	%r39, %r46, %r54;
	and.b32  	%r18, %r39, 3;
	setp.eq.s32 	%p10, %r18, 0;
	mov.u32 	%r58, %r54;
	@%p10 bra 	$L__BB0_16;
	mul.lo.s32 	%r40, %r54, 3;
	mul.wide.u32 	%rd27, %r40, 8;
	add.s64 	%rd28, %rd27, %rd9;
	add.s64 	%rd37, %rd28, 8;
	neg.s32 	%r56, %r18;
	mov.u32 	%r58, %r54;
$L__BB0_15:
	.pragma "nounroll";
	ld.global.f64 	%fd184, [%rd37+-8];
	sub.f64 	%fd185, %fd1, %fd184;
	ld.global.f64 	%fd186, [%rd37];
	sub.f64 	%fd187, %fd2, %fd186;
	ld.global.f64 	%fd188, [%rd37+8];
	sub.f64 	%fd189, %fd3, %fd188;
	mul.f64 	%fd190, %fd187, %fd187;
	fma.rn.f64 	%fd191, %fd185, %fd185, %fd190;
	fma.rn.f64 	%fd192, %fd189, %fd189, %fd191;
	mul.f64 	%fd193, %fd192, %fd192;
	mul.f64 	%fd194, %fd192, %fd193;
	mul.f64 	%fd195, %fd192, %fd194;
	mul.f64 	%fd196, %fd194, %fd195;
	div.rn.f64 	%fd197, %fd33, %fd195;
	div.rn.f64 	%fd198, %fd34, %fd196;
	sub.f64 	%fd199, %fd197, %fd198;
	mul.f64 	%fd200, %fd35, %fd199;
	fma.rn.f64 	%fd296, %fd185, %fd200, %fd296;
	st.global.f64 	[%rd2], %fd296;
	fma.rn.f64 	%fd295, %fd187, %fd200, %fd295;
	st.global.f64 	[%rd2+8], %fd295;
	fma.rn.f64 	%fd294, %fd189, %fd200, %fd294;
	st.global.f64 	[%rd2+16], %fd294;
	add.s32 	%r58, %r58, 1;
	add.s64 	%rd37, %rd37, 24;
	add.s32 	%r56, %r56, 1;
	setp.ne.s32 	%p11, %r56, 0;
	@%p11 bra 	$L__BB0_15;
$L__BB0_16:
	ld.param.u32 	%r47, [_Z19ComputeForcesKernelPdS_idd_param_2];
	sub.s32 	%r41, %r54, %r47;
	setp.gt.u32 	%p12, %r41, -4;
	@%p12 bra 	$L__BB0_19;
	ld.param.u32 	%r48, [_Z19ComputeForcesKernelPdS_idd_param_2];
	ld.param.u64 	%rd34, [_Z19ComputeForcesKernelPdS_idd_param_0];
	sub.s32 	%r59, %r58, %r48;
	mul.lo.s32 	%r42, %r58, 3;
	mul.wide.u32 	%rd29, %r42, 8;
	cvta.to.global.u64 	%rd30, %rd34;
	add.s64 	%rd31, %rd29, %rd30;
	add.s64 	%rd38, %rd31, 48;
$L__BB0_18:
	ld.global.f64 	%fd201, [%rd38+-48];
	sub.f64 	%fd202, %fd1, %fd201;
	ld.global.f64 	%fd203, [%rd38+-40];
	sub.f64 	%fd204, %fd2, %fd203;
	ld.global.f64 	%fd205, [%rd38+-32];
	sub.f64 	%fd206, %fd3, %fd205;
	mul.f64 	%fd207, %fd204, %fd204;
	fma.rn.f64 	%fd208, %fd202, %fd202, %fd207;
	fma.rn.f64 	%fd209, %fd206, %fd206, %fd208;
	mul.f64 	%fd210, %fd209, %fd209;
	mul.f64 	%fd211, %fd209, %fd210;
	mul.f64 	%fd212, %fd209, %fd211;
	mul.f64 	%fd213, %fd211, %fd212;
	div.rn.f64 	%fd214, %fd33, %fd212;
	div.rn.f64 	%fd215, %fd34, %fd213;
	sub.f64 	%fd216, %fd214, %fd215;
	mul.f64 	%fd217, %fd35, %fd216;
	fma.rn.f64 	%fd218, %fd202, %fd217, %fd296;
	st.global.f64 	[%rd2], %fd218;
	fma.rn.f64 	%fd219, %fd204, %fd217, %fd295;
	st.global.f64 	[%rd2+8], %fd219;
	fma.rn.f64 	%fd220, %fd206, %fd217, %fd294;
	st.global.f64 	[%rd2+16], %fd220;
	ld.global.f64 	%fd221, [%rd38+-24];
	sub.f64 	%fd222, %fd1, %fd221;
	ld.global.f64 	%fd223, [%rd38+-16];
	sub.f64 	%fd224, %fd2, %fd223;
	ld.global.f64 	%fd225, [%rd38+-8];
	sub.f64 	%fd226, %fd3, %fd225;
	mul.f64 	%fd227, %fd224, %fd224;
	fma.rn.f64 	%fd228, %fd222, %fd222, %fd227;
	fma.rn.f64 	%fd229, %fd226, %fd226, %fd228;
	mul.f64 	%fd230, %fd229, %fd229;
	mul.f64 	%fd231, %fd229, %fd230;
	mul.f64 	%fd232, %fd229, %fd231;
	mul.f64 	%fd233, %fd231, %fd232;
	div.rn.f64 	%fd234, %fd33, %fd232;
	div.rn.f64 	%fd235, %fd34, %fd233;
	sub.f64 	%fd236, %fd234, %fd235;
	mul.f64 	%fd237, %fd35, %fd236;
	fma.rn.f64 	%fd238, %fd222, %fd237, %fd218;
	st.global.f64 	[%rd2], %fd238;
	fma.rn.f64 	%fd239, %fd224, %fd237, %fd219;
	st.global.f64 	[%rd2+8], %fd239;
	fma.rn.f64 	%fd240, %fd226, %fd237, %fd220;
	st.global.f64 	[%rd2+16], %fd240;
	ld.global.f64 	%fd241, [%rd38];
	sub.f64 	%fd242, %fd1, %fd241;
	ld.global.f64 	%fd243, [%rd38+8];
	sub.f64 	%fd244, %fd2, %fd243;
	ld.global.f64 	%fd245, [%rd38+16];
	sub.f64 	%fd246, %fd3, %fd245;
	mul.f64 	%fd247, %fd244, %fd244;
	fma.rn.f64 	%fd248, %fd242, %fd242, %fd247;
	fma.rn.f64 	%fd249, %fd246, %fd246, %fd248;
	mul.f64 	%fd250, %fd249, %fd249;
	mul.f64 	%fd251, %fd249, %fd250;
	mul.f64 	%fd252, %fd249, %fd251;
	mul.f64 	%fd253, %fd251, %fd252;
	div.rn.f64 	%fd254, %fd33, %fd252;
	div.rn.f64 	%fd255, %fd34, %fd253;
	sub.f64 	%fd256, %fd254, %fd255;
	mul.f64 	%fd257, %fd35, %fd256;
	fma.rn.f64 	%fd258, %fd242, %fd257, %fd238;
	st.global.f64 	[%rd2], %fd258;
	fma.rn.f64 	%fd259, %fd244, %fd257, %fd239;
	st.global.f64 	[%rd2+8], %fd259;
	fma.rn.f64 	%fd260, %fd246, %fd257, %fd240;
	st.global.f64 	[%rd2+16], %fd260;
	ld.global.f64 	%fd261, [%rd38+24];
	sub.f64 	%fd262, %fd1, %fd261;
	ld.global.f64 	%fd263, [%rd38+32];
	sub.f64 	%fd264, %fd2, %fd263;
	ld.global.f64 	%fd265, [%rd38+40];
	sub.f64 	%fd266, %fd3, %fd265;
	mul.f64 	%fd267, %fd264, %fd264;
	fma.rn.f64 	%fd268, %fd262, %fd262, %fd267;
	fma.rn.f64 	%fd269, %fd266, %fd266, %fd268;
	mul.f64 	%fd270, %fd269, %fd269;
	mul.f64 	%fd271, %fd269, %fd270;
	mul.f64 	%fd272, %fd269, %fd271;
	mul.f64 	%fd273, %fd271, %fd272;
	div.rn.f64 	%fd274, %fd33, %fd272;
	div.rn.f64 	%fd275, %fd34, %fd273;
	sub.f64 	%fd276, %fd274, %fd275;
	mul.f64 	%fd277, %fd35, %fd276;
	fma.rn.f64 	%fd296, %fd262, %fd277, %fd258;
	st.global.f64 	[%rd2], %fd296;
	fma.rn.f64 	%fd295, %fd264, %fd277, %fd259;
	st.global.f64 	[%rd2+8], %fd295;
	fma.rn.f64 	%fd294, %fd266, %fd277, %fd260;
	st.global.f64 	[%rd2+16], %fd294;
	add.s32 	%r59, %r59, 4;
	add.s64 	%rd38, %rd38, 96;
	setp.ne.s32 	%p13, %r59, 0;
	@%p13 bra 	$L__BB0_18;
$L__BB0_19:
	ret;

}


// ===== COMPILED SASS (sm_100) =====

	.target	sm_100

	.elftype	@"ET_EXEC"


//--------------------- .note.nv.tkinfo           --------------------------
	.section	.note.nv.tkinfo,"",@"SHT_NOTE"
	.sectionflags	@"SHF_NOTE_NV_TKINFO"
	.tkinfo
        /*0018*/ 	.word	0x00000002
        /*0030*/ 	.string	""
        /*0030*/ 	.string	"ptxas"
        /*0030*/ 	.string	"Cuda compilation tools, release 13.0, V13.0.88"
        /*0030*/ 	.string	"Build cuda_13.0.r13.0/compiler.36424714_0"
        /*0030*/ 	.string	"-arch sm_100 -m 64 "



//--------------------- .note.nv.cuinfo           --------------------------
	.section	.note.nv.cuinfo,"",@"SHT_NOTE"
	.sectionflags	@"SHF_NOTE_NV_CUINFO"
        /*0018*/ 	.short	0x0002
        /*001a*/ 	.short	0x0064
        /*001c*/ 	.short	0x0082
	.zero		2


//--------------------- .nv.info                  --------------------------
	.section	.nv.info,"",@"SHT_CUDA_INFO"
	.align	4


	//----- nvinfo : EIATTR_REGCOUNT
	.align		4
        /*0000*/ 	.byte	0x04, 0x2f
        /*0002*/ 	.short	(.L_1 - .L_0)
	.align		4
.L_0:
        /*0004*/ 	.word	index@(_Z19ComputeForcesKernelPdS_idd)
        /*0008*/ 	.word	0x0000003c


	//----- nvinfo : EIATTR_FRAME_SIZE
	.align		4
.L_1:
        /*000c*/ 	.byte	0x04, 0x11
        /*000e*/ 	.short	(.L_3 - .L_2)
	.align		4
.L_2:
        /*0010*/ 	.word	index@($__internal_0_$__cuda_sm20_div_rn_f64_full)
        /*0014*/ 	.word	0x00000000


	//----- nvinfo : EIATTR_FRAME_SIZE
	.align		4
.L_3:
        /*0018*/ 	.byte	0x04, 0x11
        /*001a*/ 	.short	(.L_5 - .L_4)
	.align		4
.L_4:
        /*001c*/ 	.word	index@(_Z19ComputeForcesKernelPdS_idd)
        /*0020*/ 	.word	0x00000000


	//----- nvinfo : EIATTR_MIN_STACK_SIZE
	.align		4
.L_5:
        /*0024*/ 	.byte	0x04, 0x12
        /*0026*/ 	.short	(.L_7 - .L_6)
	.align		4
.L_6:
        /*0028*/ 	.word	index@(_Z19ComputeForcesKernelPdS_idd)
        /*002c*/ 	.word	0x00000000
.L_7:


//--------------------- .nv.compat                --------------------------
	.section	.nv.compat,"",@"SHT_CUDA_COMPAT_INFO"
	.align	4
        /*0000*/ 	.byte	0x02, 0x09, 0x00, 0x00, 0x02, 0x02, 0x01, 0x00, 0x02, 0x05, 0x05, 0x00, 0x03, 0x07, 0x01, 0x01
        /*0010*/ 	.byte	0x02, 0x03, 0x00, 0x00, 0x02, 0x06, 0x01, 0x00, 0x04, 0x0b, 0x08, 0x00, 0x01, 0x00, 0x00, 0x00
        /*0020*/ 	.byte	0x00, 0x00, 0x00, 0x00


//--------------------- .nv.info._Z19ComputeForcesKernelPdS_idd --------------------------
	.section	.nv.info._Z19ComputeForcesKernelPdS_idd,"",@"SHT_CUDA_INFO"
	.sectionflags	@""
	.align	4


	//----- nvinfo : EIATTR_CUDA_API_VERSION
	.align		4
        /*0000*/ 	.byte	0x04, 0x37
        /*0002*/ 	.short	(.L_9 - .L_8)
.L_8:
        /*0004*/ 	.word	0x00000082


	//----- nvinfo : EIATTR_KPARAM_INFO
	.align		4
.L_9:
        /*0008*/ 	.byte	0x04, 0x17
        /*000a*/ 	.short	(.L_11 - .L_10)
.L_10:
        /*000c*/ 	.word	0x00000000
        /*0010*/ 	.short	0x0004
        /*0012*/ 	.short	0x0020
        /*0014*/ 	.byte	0x00, 0xf0, 0x21, 0x00


	//----- nvinfo : EIATTR_KPARAM_INFO
	.align		4
.L_11:
        /*0018*/ 	.byte	0x04, 0x17
        /*001a*/ 	.short	(.L_13 - .L_12)
.L_12:
        /*001c*/ 	.word	0x00000000
        /*0020*/ 	.short	0x0003
        /*0022*/ 	.short	0x0018
        /*0024*/ 	.byte	0x00, 0xf0, 0x21, 0x00


	//----- nvinfo : EIATTR_KPARAM_INFO
	.align		4
.L_13:
        /*0028*/ 	.byte	0x04, 0x17
        /*002a*/ 	.short	(.L_15 - .L_14)
.L_14:
        /*002c*/ 	.word	0x00000000
        /*0030*/ 	.short	0x0002
        /*0032*/ 	.short	0x0010
        /*0034*/ 	.byte	0x00, 0xf0, 0x11, 0x00


	//----- nvinfo : EIATTR_KPARAM_INFO
	.align		4
.L_15:
        /*0038*/ 	.byte	0x04, 0x17
        /*003a*/ 	.short	(.L_17 - .L_16)
.L_16:
        /*003c*/ 	.word	0x00000000
        /*0040*/ 	.short	0x0001
        /*0042*/ 	.short	0x0008
        /*0044*/ 	.byte	0x00, 0xf5, 0x21, 0x00


	//----- nvinfo : EIATTR_KPARAM_INFO
	.align		4
.L_17:
        /*0048*/ 	.byte	0x04, 0x17
        /*004a*/ 	.short	(.L_19 - .L_18)
.L_18:
        /*004c*/ 	.word	0x00000000
        /*0050*/ 	.short	0x0000
        /*0052*/ 	.short	0x0000
        /*0054*/ 	.byte	0x00, 0xf5, 0x21, 0x00


	//----- nvinfo : EIATTR_SPARSE_MMA_MASK
	.align		4
.L_19:
        /*0058*/ 	.byte	0x03, 0x50
        /*005a*/ 	.short	0x0000


	//----- nvinfo : EIATTR_MAXREG_COUNT
	.align		4
        /*005c*/ 	.byte	0x03, 0x1b
        /*005e*/ 	.short	0x00ff


	//----- nvinfo : EIATTR_MERCURY_ISA_VERSION
	.align		4
        /*0060*/ 	.byte	0x03, 0x5f
        /*0062*/ 	.short	0x0101


	//----- nvinfo : EIATTR_VRC_CTA_INIT_COUNT
	.align		4
        /*0064*/ 	.byte	0x02, 0x4a
	.zero		1
	.zero		1


	//----- nvinfo : EIATTR_EXIT_INSTR_OFFSETS
	.align		4
        /*0068*/ 	.byte	0x04, 0x1c
        /*006a*/ 	.short	(.L_21 - .L_20)


	//   ....[0]....
.L_20:
        /*006c*/ 	.word	0x00000070


	//   ....[1]....
        /*0070*/ 	.word	0x00002060


	//   ....[2]....
        /*0074*/ 	.word	0x000026b0


	//   ....[3]....
        /*0078*/ 	.word	0x000038b0


	//----- nvinfo : EIATTR_CRS_STACK_SIZE
	.align		4
.L_21:
        /*007c*/ 	.byte	0x04, 0x1e
        /*007e*/ 	.short	(.L_23 - .L_22)
.L_22:
        /*0080*/ 	.word	0x00000000


	//----- nvinfo : EIATTR_CBANK_PARAM_SIZE
	.align		4
.L_23:
        /*0084*/ 	.byte	0x03, 0x19
        /*0086*/ 	.short	0x0028


	//----- nvinfo : EIATTR_PARAM_CBANK
	.align		4
        /*0088*/ 	.byte	0x04, 0x0a
        /*008a*/ 	.short	(.L_25 - .L_24)
	.align		4
.L_24:
        /*008c*/ 	.word	index@(.nv.constant0._Z19ComputeForcesKernelPdS_idd)
        /*0090*/ 	.short	0x0380
        /*0092*/ 	.short	0x0028


	//----- nvinfo : EIATTR_SW_WAR
	.align		4
.L_25:
        /*0094*/ 	.byte	0x04, 0x36
        /*0096*/ 	.short	(.L_27 - .L_26)
.L_26:
        /*0098*/ 	.word	0x00000008
.L_27:


//--------------------- .nv.callgraph             --------------------------
	.section	.nv.callgraph,"",@"SHT_CUDA_CALLGRAPH"
	.align	4
	.sectionentsize	8
	.align		4
        /*0000*/ 	.word	0x00000000
	.align		4
        /*0004*/ 	.word	0xffffffff
	.align		4
        /*0008*/ 	.word	0x00000000
	.align		4
        /*000c*/ 	.word	0xfffffffe
	.align		4
        /*0010*/ 	.word	0x00000000
	.align		4
        /*0014*/ 	.word	0xfffffffd
	.align		4
        /*0018*/ 	.word	0x00000000
	.align		4
        /*001c*/ 	.word	0xfffffffc


//--------------------- .text._Z19ComputeForcesKernelPdS_idd --------------------------
	.section	.text._Z19ComputeForcesKernelPdS_idd,"ax",@progbits
	.align	128
        .global         _Z19ComputeForcesKernelPdS_idd
        .type           _Z19ComputeForcesKernelPdS_idd,@function
        .size           _Z19ComputeForcesKernelPdS_idd,(.L_x_64 - _Z19ComputeForcesKernelPdS_idd)
        .other          _Z19ComputeForcesKernelPdS_idd,@"STO_CUDA_ENTRY STV_DEFAULT"
_Z19ComputeForcesKernelPdS_idd:
.text._Z19ComputeForcesKernelPdS_idd:
[----:B------:R-:W-:Y:S01]  /*0000*/  LDC R1, c[0x0][0x37c] ;  /* 0x0000df00ff017b82 */ /* 0x000fe20000000800 */
[----:B------:R-:W0:Y:S07]  /*0010*/  S2R R3, SR_TID.X ;  /* 0x0000000000037919 */ /* 0x000e2e0000002100 */
[----:B------:R-:W0:Y:S01]  /*0020*/  S2UR UR4, SR_CTAID.X ;  /* 0x00000000000479c3 */ /* 0x000e220000002500 */
[----:B------:R-:W1:Y:S07]  /*0030*/  LDCU UR8, c[0x0][0x390] ;  /* 0x00007200ff0877ac */ /* 0x000e6e0008000800 */
[----:B------:R-:W0:Y:S02]  /*0040*/  LDC R6, c[0x0][0x360] ;  /* 0x0000d800ff067b82 */ /* 0x000e240000000800 */
[----:B0-----:R-:W-:-:S05]  /*0050*/  IMAD R6, R6, UR4, R3 ;  /* 0x0000000406067c24 */ /* 0x001fca000f8e0203 */
[----:B-1----:R-:W-:-:S13]  /*0060*/  ISETP.GE.AND P0, PT, R6, UR8, PT ;  /* 0x0000000806007c0c */ /* 0x002fda000bf06270 */
[----:B------:R-:W-:Y:S05]  /*0070*/  @P0 EXIT ;  /* 0x000000000000094d */ /* 0x000fea0003800000 */
[----:B------:R-:W0:Y:S01]  /*0080*/  LDC.64 R14, c[0x0][0x388] ;  /* 0x0000e200ff0e7b82 */ /* 0x000e220000000a00 */
[----:B------:R-:W1:Y:S01]  /*0090*/  LDCU.64 UR6, c[0x0][0x358] ;  /* 0x00006b00ff0677ac */ /* 0x000e620008000a00 */
[----:B------:R-:W-:-:S06]  /*00a0*/  IMAD R5, R6, 0x3, RZ ;  /* 0x0000000306057824 */ /* 0x000fcc00078e02ff */
[----:B------:R-:W2:Y:S01]  /*00b0*/  LDC.64 R2, c[0x0][0x380] ;  /* 0x0000e000ff027b82 */ /* 0x000ea20000000a00 */
[----:B0-----:R-:W-:-:S05]  /*00c0*/  IMAD.WIDE R14, R5, 0x8, R14 ;  /* 0x00000008050e7825 */ /* 0x001fca00078e020e */
[----:B-1----:R0:W-:Y:S01]  /*00d0*/  STG.E.64 desc[UR6][R14.64], RZ ;  /* 0x000000ff0e007986 */ /* 0x0021e2000c101b06 */
[----:B--2---:R-:W-:-:S03]  /*00e0*/  IMAD.WIDE R2, R5, 0x8, R2 ;  /* 0x0000000805027825 */ /* 0x004fc600078e0202 */
[----:B------:R0:W-:Y:S04]  /*00f0*/  STG.E.64 desc[UR6][R14.64+0x8], RZ ;  /* 0x000008ff0e007986 */ /* 0x0001e8000c101b06 */
[----:B------:R0:W-:Y:S04]  /*0100*/  STG.E.64 desc[UR6][R14.64+0x10], RZ ;  /* 0x000010ff0e007986 */ /* 0x0001e8000c101b06 */
[----:B------:R0:W5:Y:S04]  /*0110*/  LDG.E.64 R16, desc[UR6][R2.64] ;  /* 0x0000000602107981 */ /* 0x000168000c1e1b00 */
[----:B------:R0:W5:Y:S04]  /*0120*/  LDG.E.64 R18, desc[UR6][R2.64+0x8] ;  /* 0x0000080602127981 */ /* 0x000168000c1e1b00 */
[----:B------:R0:W5:Y:S01]  /*0130*/  LDG.E.64 R20, desc[UR6][R2.64+0x10] ;  /* 0x0000100602147981 */ /* 0x000162000c1e1b00 */
[----:B------:R-:W-:Y:S01]  /*0140*/  ISETP.GE.AND P0, PT, R6, 0x1, PT ;  /* 0x000000010600780c */ /* 0x000fe20003f06270 */
[----:B------:R-:W-:Y:S01]  /*0150*/  BSSY.RECONVERGENT B0, `(.L_x_0) ;  /* 0x0000195000007945 */ /* 0x000fe20003800200 */
[----:B------:R-:W-:Y:S01]  /*0160*/  IMAD.MOV.U32 R5, RZ, RZ, RZ ;  /* 0x000000ffff057224 */ /* 0x000fe200078e00ff */
[----:B------:R-:W-:-:S02]  /*0170*/  CS2R R34, SRZ ;  /* 0x0000000000227805 */ /* 0x000fc4000001ff00 */
[----:B------:R-:W-:Y:S02]  /*0180*/  CS2R R32, SRZ ;  /* 0x0000000000207805 */ /* 0x000fe4000001ff00 */
[----:B------:R-:W-:-:S06]  /*0190*/  CS2R R30, SRZ ;  /* 0x00000000001e7805 */ /* 0x000fcc000001ff00 */
[----:B0-----:R-:W-:Y:S05]  /*01a0*/  @!P0 BRA `(.L_x_1) ;  /* 0x00000018003c8947 */ /* 0x001fea0003800000 */
[----:B------:R-:W0:Y:S01]  /*01b0*/  LDC.64 R4, c[0x0][0x3a0] ;  /* 0x0000e800ff047b82 */ /* 0x000e220000000a00 */
[----:B------:R-:W-:Y:S01]  /*01c0*/  VIMNMX R0, PT, PT, R6, UR8, PT ;  /* 0x0000000806007c48 */ /* 0x000fe2000bfe0100 */
[----:B------:R-:W-:Y:S01]  /*01d0*/  BSSY.RECONVERGENT B2, `(.L_x_2) ;  /* 0x0000136000027945 */ /* 0x000fe20003800200 */
[----:B------:R-:W-:Y:S02]  /*01e0*/  CS2R R34, SRZ ;  /* 0x0000000000227805 */ /* 0x000fe4000001ff00 */
[C---:B------:R-:W-:Y:S02]  /*01f0*/  ISETP.GE.AND P0, PT, R0.reuse, 0x4, PT ;  /* 0x000000040000780c */ /* 0x040fe40003f06270 */
[----:B------:R-:W-:Y:S01]  /*0200*/  VIMNMX R0, PT, PT, R0, 0x1, !PT ;  /* 0x0000000100007848 */ /* 0x000fe20007fe0100 */
[----:B0-----:R-:W-:-:S08]  /*0210*/  DMUL R2, R4, R4 ;  /* 0x0000000404027228 */ /* 0x001fd00000000000 */
[----:B------:R-:W-:Y:S01]  /*0220*/  DMUL R2, R2, R4 ;  /* 0x0000000402027228 */ /* 0x000fe20000000000 */
[----:B------:R-:W-:Y:S01]  /*0230*/  IMAD.MOV.U32 R5, RZ, RZ, RZ ;  /* 0x000000ffff057224 */ /* 0x000fe200078e00ff */
[----:B------:R-:W-:-:S06]  /*0240*/  LOP3.LUT R4, R0, 0x3, RZ, 0xc0, !PT ;  /* 0x0000000300047812 */ /* 0x000fcc00078ec0ff */
[----:B------:R-:W-:-:S08]  /*0250*/  DMUL R2, R2, R2 ;  /* 0x0000000202027228 */ /* 0x000fd00000000000 */
[C---:B------:R-:W-:Y:S02]  /*0260*/  DMUL R24, R2.reuse, R2 ;  /* 0x0000000202187228 */ /* 0x040fe40000000000 */
[----:B------:R-:W-:-:S06]  /*0270*/  DMUL R22, R2, 6 ;  /* 0x4018000002167828 */ /* 0x000fcc0000000000 */
[----:B------:R-:W-:Y:S01]  /*0280*/  DMUL R24, R24, 12 ;  /* 0x4028000018187828 */ /* 0x000fe20000000000 */
[----:B------:R-:W-:Y:S10]  /*0290*/  @!P0 BRA `(.L_x_3) ;  /* 0x0000001000a48947 */ /* 0x000ff40003800000 */
[----:B------:R-:W0:Y:S01]  /*02a0*/  LDCU.64 UR4, c[0x0][0x380] ;  /* 0x00007000ff0477ac */ /* 0x000e220008000a00 */
[----:B------:R-:W-:Y:S02]  /*02b0*/  LOP3.LUT R5, R0, 0x7ffffffc, RZ, 0xc0, !PT ;  /* 0x7ffffffc00057812 */ /* 0x000fe400078ec0ff */
[----:B------:R-:W-:Y:S02]  /*02c0*/  CS2R R34, SRZ ;  /* 0x0000000000227805 */ /* 0x000fe4000001ff00 */
[----:B------:R-:W-:Y:S02]  /*02d0*/  CS2R R32, SRZ ;  /* 0x0000000000207805 */ /* 0x000fe4000001ff00 */
[----:B------:R-:W-:Y:S01]  /*02e0*/  CS2R R30, SRZ ;  /* 0x00000000001e7805 */ /* 0x000fe2000001ff00 */
[----:B------:R-:W-:Y:S01]  /*02f0*/  IMAD.MOV R0, RZ, RZ, -R5 ;  /* 0x000000ffff007224 */ /* 0x000fe200078e0a05 */
[----:B0-----:R-:W-:-:S04]  /*0300*/  UIADD3 UR4, UP0, UPT, UR4, 0x30, URZ ;  /* 0x0000003004047890 */ /* 0x001fc8000ff1e0ff */
[----:B------:R-:W-:Y:S02]  /*0310*/  UIADD3.X UR5, UPT, UPT, URZ, UR5, URZ, UP0, !UPT ;  /* 0x00000005ff057290 */ /* 0x000fe400087fe4ff */
[----:B------:R-:W-:-:S04]  /*0320*/  IMAD.U32 R26, RZ, RZ, UR4 ;  /* 0x00000004ff1a7e24 */ /* 0x000fc8000f8e00ff */
[----:B------:R-:W-:-:S07]  /*0330*/  MOV R27, UR5 ;  /* 0x00000005001b7c02 */ /* 0x000fce0008000f00 */
.L_x_20:
[----:B------:R-:W2:Y:S04]  /*0340*/  LDG.E.64 R36, desc[UR6][R26.64+-0x28] ;  /* 0xffffd8061a247981 */ /* 0x000ea8000c1e1b00 */
[----:B------:R-:W3:Y:S04]  /*0350*/  LDG.E.64 R38, desc[UR6][R26.64+-0x30] ;  /* 0xffffd0061a267981 */ /* 0x000ee8000c1e1b00 */
[----:B------:R-:W4:Y:S01]  /*0360*/  LDG.E.64 R2, desc[UR6][R26.64+-0x20] ;  /* 0xffffe0061a027981 */ /* 0x000f22000c1e1b00 */
[----:B------:R-:W-:Y:S01]  /*0370*/  IMAD.MOV.U32 R10, RZ, RZ, 0x1 ;  /* 0x00000001ff0a7424 */ /* 0x000fe200078e00ff */
[----:B------:R-:W-:Y:S01]  /*0380*/  FSETP.GEU.AND P1, PT, |R23|, 6.5827683646048100446e-37, PT ;  /* 0x036000001700780b */ /* 0x000fe20003f2e200 */
[----:B------:R-:W-:Y:S01]  /*0390*/  BSSY.RECONVERGENT B3, `(.L_x_4) ;  /* 0x000001f000037945 */ /* 0x000fe20003800200 */
[----:B--2--5:R-:W-:-:S02]  /*03a0*/  DADD R36, R18, -R36 ;  /* 0x0000000012247229 */ /* 0x024fc40000000824 */
[----:B---3--:R-:W-:-:S06]  /*03b0*/  DADD R38, R16, -R38 ;  /* 0x0000000010267229 */ /* 0x008fcc0000000826 */
[----:B------:R-:W-:Y:S02]  /*03c0*/  DMUL R8, R36, R36 ;  /* 0x0000002424087228 */ /* 0x000fe40000000000 */
[----:B----4-:R-:W-:-:S06]  /*03d0*/  DADD R2, R20, -R2 ;  /* 0x0000000014027229 */ /* 0x010fcc0000000802 */
[----:B------:R-:W-:-:S08]  /*03e0*/  DFMA R8, R38, R38, R8 ;  /* 0x000000262608722b */ /* 0x000fd00000000008 */
[----:B------:R-:W-:-:S08]  /*03f0*/  DFMA R8, R2, R2, R8 ;  /* 0x000000020208722b */ /* 0x000fd00000000008 */
[----:B------:R-:W-:-:S08]  /*0400*/  DMUL R28, R8, R8 ;  /* 0x00000008081c7228 */ /* 0x000fd00000000000 */
[----:B------:R-:W-:-:S08]  /*0410*/  DMUL R28, R8, R28 ;  /* 0x0000001c081c7228 */ /* 0x000fd00000000000 */
[----:B------:R-:W-:-:S06]  /*0420*/  DMUL R8, R8, R28 ;  /* 0x0000001c08087228 */ /* 0x000fcc0000000000 */
[----:B0-----:R-:W0:Y:S02]  /*0430*/  MUFU.RCP64H R11, R9 ;  /* 0x00000009000b7308 */ /* 0x001e240000001800 */
[----:B------:R-:W-:Y:S02]  /*0440*/  DMUL R28, R28, R8 ;  /* 0x000000081c1c7228 */ /* 0x000fe40000000000 */
[----:B0-----:R-:W-:-:S08]  /*0450*/  DFMA R12, -R8, R10, 1 ;  /* 0x3ff00000080c742b */ /* 0x001fd0000000010a */
[----:B------:R-:W-:-:S08]  /*0460*/  DFMA R12, R12, R12, R12 ;  /* 0x0000000c0c0c722b */ /* 0x000fd0000000000c */
[----:B------:R-:W-:-:S08]  /*0470*/  DFMA R12, R10, R12, R10 ;  /* 0x0000000c0a0c722b */ /* 0x000fd0000000000a */
[----:B------:R-:W-:-:S08]  /*0480*/  DFMA R10, -R8, R12, 1 ;  /* 0x3ff00000080a742b */ /* 0x000fd0000000010c */
[----:B------:R-:W-:-:S08]  /*0490*/  DFMA R10, R12, R10, R12 ;  /* 0x0000000a0c0a722b */ /* 0x000fd0000000000c */
[----:B------:R-:W-:-:S08]  /*04a0*/  DMUL R40, R22, R10 ;  /* 0x0000000a16287228 */ /* 0x000fd00000000000 */
[----:B------:R-:W-:-:S08]  /*04b0*/  DFMA R12, -R8, R40, R22 ;  /* 0x00000028080c722b */ /* 0x000fd00000000116 */
[----:B------:R-:W-:-:S10]  /*04c0*/  DFMA R40, R10, R12, R40 ;  /* 0x0000000c0a28722b */ /* 0x000fd40000000028 */
[----:B------:R-:W-:-:S05]  /*04d0*/  FFMA R7, RZ, R9, R41 ;  /* 0x00000009ff077223 */ /* 0x000fca0000000029 */
[----:B------:R-:W-:-:S13]  /*04e0*/  FSETP.GT.AND P0, PT, |R7|, 1.469367938527859385e-39, PT ;  /* 0x001000000700780b */ /* 0x000fda0003f04200 */
[----:B------:R-:W-:Y:S05]  /*04f0*/  @P0 BRA P1, `(.L_x_5) ;  /* 0x0000000000200947 */ /* 0x000fea0000800000 */
[----:B------:R-:W-:Y:S01]  /*0500*/  IMAD.MOV.U32 R11, RZ, RZ, R8 ;  /* 0x000000ffff0b7224 */ /* 0x000fe200078e0008 */
[----:B------:R-:W-:Y:S01]  /*0510*/  MOV R7, 0x560 ;  /* 0x0000056000077802 */ /* 0x000fe20000000f00 */
[----:B------:R-:W-:Y:S01]  /*0520*/  IMAD.MOV.U32 R10, RZ, RZ, R9 ;  /* 0x000000ffff0a7224 */ /* 0x000fe200078e0009 */
[----:B------:R-:W-:Y:S01]  /*0530*/  MOV R9, R23 ;  /* 0x0000001700097202 */ /* 0x000fe20000000f00 */
[----:B------:R-:W-:-:S07]  /*0540*/  IMAD.MOV.U32 R8, RZ, RZ, R22 ;  /* 0x000000ffff087224 */ /* 0x000fce00078e0016 */
[----:B------:R-:W-:Y:S05]  /*0550*/  CALL.REL.NOINC `($__internal_0_$__cuda_sm20_div_rn_f64_full) ;  /* 0x0000003000d87944 */ /* 0x000fea0003c00000 */
[----:B------:R-:W-:Y:S02]  /*0560*/  IMAD.MOV.U32 R40, RZ, RZ, R9 ;  /* 0x000000ffff287224 */ /* 0x000fe400078e0009 */
[----:B------:R-:W-:-:S07]  /*0570*/  IMAD.MOV.U32 R41, RZ, RZ, R8 ;  /* 0x000000ffff297224 */ /* 0x000fce00078e0008 */
.L_x_5:
[----:B------:R-:W-:Y:S05]  /*0580*/  BSYNC.RECONVERGENT B3 ;  /* 0x0000000000037941 */ /* 0x000fea0003800200 */
.L_x_4:
[----:B------:R-:W0:Y:S01]  /*0590*/  MUFU.RCP64H R9, R29 ;  /* 0x0000001d00097308 */ /* 0x000e220000001800 */
[----:B------:R-:W-:Y:S01]  /*05a0*/  IMAD.MOV.U32 R8, RZ, RZ, 0x1 ;  /* 0x00000001ff087424 */ /* 0x000fe200078e00ff */
[----:B------:R-:W-:Y:S01]  /*05b0*/  FSETP.GEU.AND P1, PT, |R25|, 6.5827683646048100446e-37, PT ;  /* 0x036000001900780b */ /* 0x000fe20003f2e200 */
[----:B------:R-:W-:Y:S04]  /*05c0*/  BSSY.RECONVERGENT B3, `(.L_x_6) ;  /* 0x0000015000037945 */ /* 0x000fe80003800200 */
        /* <DEDUP_REMOVED lines=12> */
[----:B------:R-:W-:Y:S01]  /*0690*/  MOV R10, R29 ;  /* 0x0000001d000a7202 */ /* 0x000fe20000000f00 */
[----:B------:R-:W-:Y:S01]  /*06a0*/  IMAD.MOV.U32 R8, RZ, RZ, R24 ;  /* 0x000000ffff087224 */ /* 0x000fe200078e0018 */
[----:B------:R-:W-:Y:S01]  /*06b0*/  MOV R7, 0x6e0 ;  /* 0x000006e000077802 */ /* 0x000fe20000000f00 */
[----:B------:R-:W-:-:S07]  /*06c0*/  IMAD.MOV.U32 R9, RZ, RZ, R25 ;  /* 0x000000ffff097224 */ /* 0x000fce00078e0019 */
[----:B------:R-:W-:Y:S05]  /*06d0*/  CALL.REL.NOINC `($__internal_0_$__cuda_sm20_div_rn_f64_full) ;  /* 0x0000003000787944 */ /* 0x000fea0003c00000 */
[----:B------:R-:W-:-:S04]  /*06e0*/  LOP3.LUT R9, R9, R8, RZ, 0x3c, !PT ;  /* 0x0000000809097212 */ /* 0x000fc800078e3cff */
[----:B------:R-:W-:-:S04]  /*06f0*/  LOP3.LUT R8, R9, R8, RZ, 0x3c, !PT ;  /* 0x0000000809087212 */ /* 0x000fc800078e3cff */
[----:B------:R-:W-:-:S07]  /*0700*/  LOP3.LUT R9, R9, R8, RZ, 0x3c, !PT ;  /* 0x0000000809097212 */ /* 0x000fce00078e3cff */
.L_x_7:
[----:B------:R-:W-:Y:S05]  /*0710*/  BSYNC.RECONVERGENT B3 ;  /* 0x0000000000037941 */ /* 0x000fea0003800200 */
.L_x_6:
[----:B------:R-:W0:Y:S01]  /*0720*/  LDC.64 R28, c[0x0][0x398] ;  /* 0x0000e600ff1c7b82 */ /* 0x000e220000000a00 */
[----:B------:R-:W-:Y:S02]  /*0730*/  DADD R8, -R8, R40 ;  /* 0x0000000008087229 */ /* 0x000fe40000000128 */
[----:B0-----:R-:W-:-:S08]  /*0740*/  DMUL R28, R28, -4 ;  /* 0xc01000001c1c7828 */ /* 0x001fd00000000000 */
[----:B------:R-:W-:-:S08]  /*0750*/  DMUL R8, R8, R28 ;  /* 0x0000001c08087228 */ /* 0x000fd00000000000 */
[-C--:B------:R-:W-:Y:S02]  /*0760*/  DFMA R30, R38, R8.reuse, R30 ;  /* 0x00000008261e722b */ /* 0x080fe4000000001e */
[-C--:B------:R-:W-:Y:S02]  /*0770*/  DFMA R32, R36, R8.reuse, R32 ;  /* 0x000000082420722b */ /* 0x080fe40000000020 */
[----:B------:R-:W-:-:S03]  /*0780*/  DFMA R2, R2, R8, R34 ;  /* 0x000000080202722b */ /* 0x000fc60000000022 */
[----:B------:R0:W-:Y:S04]  /*0790*/  STG.E.64 desc[UR6][R14.64], R30 ;  /* 0x0000001e0e007986 */ /* 0x0001e8000c101b06 */
[----:B------:R0:W-:Y:S04]  /*07a0*/  STG.E.64 desc[UR6][R14.64+0x8], R32 ;  /* 0x000008200e007986 */ /* 0x0001e8000c101b06 */
[----:B------:R0:W-:Y:S04]  /*07b0*/  STG.E.64 desc[UR6][R14.64+0x10], R2 ;  /* 0x000010020e007986 */ /* 0x0001e8000c101b06 */
[----:B------:R-:W2:Y:S04]  /*07c0*/  LDG.E.64 R36, desc[UR6][R26.64+-0x10] ;  /* 0xfffff0061a247981 */ /* 0x000ea8000c1e1b00 */
[----:B------:R-:W3:Y:S04]  /*07d0*/  LDG.E.64 R40, desc[UR6][R26.64+-0x18] ;  /* 0xffffe8061a287981 */ /* 0x000ee8000c1e1b00 */
[----:B------:R-:W4:Y:S01]  /*07e0*/  LDG.E.64 R34, desc[UR6][R26.64+-0x8] ;  /* 0xfffff8061a227981 */ /* 0x000f22000c1e1b00 */
[----:B------:R-:W-:Y:S01]  /*07f0*/  IMAD.MOV.U32 R10, RZ, RZ, 0x1 ;  /* 0x00000001ff0a7424 */ /* 0x000fe200078e00ff */
[----:B------:R-:W-:Y:S01]  /*0800*/  FSETP.GEU.AND P1, PT, |R23|, 6.5827683646048100446e-37, PT ;  /* 0x036000001700780b */ /* 0x000fe20003f2e200 */
[----:B------:R-:W-:Y:S01]  /*0810*/  BSSY.RECONVERGENT B3, `(.L_x_8) ;  /* 0x000001f000037945 */ /* 0x000fe20003800200 */
[----:B--2---:R-:W-:-:S02]  /*0820*/  DADD R36, R18, -R36 ;  /* 0x0000000012247229 */ /* 0x004fc40000000824 */
        /* <DEDUP_REMOVED lines=8> */
[----:B------:R-:W1:Y:S02]  /*08b0*/  MUFU.RCP64H R11, R9 ;  /* 0x00000009000b7308 */ /* 0x000e640000001800 */
[----:B------:R-:W-:Y:S02]  /*08c0*/  DMUL R38, R38, R8 ;  /* 0x0000000826267228 */ /* 0x000fe40000000000 */
[----:B-1----:R-:W-:-:S08]  /*08d0*/  DFMA R12, -R8, R10, 1 ;  /* 0x3ff00000080c742b */ /* 0x002fd0000000010a */
        /* <DEDUP_REMOVED lines=9> */
[----:B0-----:R-:W-:Y:S05]  /*0970*/  @P0 BRA P1, `(.L_x_9) ;  /* 0x0000000000200947 */ /* 0x001fea0000800000 */
[----:B------:R-:W-:Y:S01]  /*0980*/  IMAD.MOV.U32 R11, RZ, RZ, R8 ;  /* 0x000000ffff0b7224 */ /* 0x000fe200078e0008 */
[----:B------:R-:W-:Y:S01]  /*0990*/  MOV R10, R9 ;  /* 0x00000009000a7202 */ /* 0x000fe20000000f00 */
[----:B------:R-:W-:Y:S01]  /*09a0*/  IMAD.MOV.U32 R8, RZ, RZ, R22 ;  /* 0x000000ffff087224 */ /* 0x000fe200078e0016 */
[----:B------:R-:W-:Y:S01]  /*09b0*/  MOV R7, 0x9e0 ;  /* 0x000009e000077802 */ /* 0x000fe20000000f00 */
[----:B------:R-:W-:-:S07]  /*09c0*/  IMAD.MOV.U32 R9, RZ, RZ, R23 ;  /* 0x000000ffff097224 */ /* 0x000fce00078e0017 */
[----:B------:R-:W-:Y:S05]  /*09d0*/  CALL.REL.NOINC `($__internal_0_$__cuda_sm20_div_rn_f64_full) ;  /* 0x0000002c00b87944 */ /* 0x000fea0003c00000 */
[----:B------:R-:W-:Y:S02]  /*09e0*/  IMAD.MOV.U32 R42, RZ, RZ, R9 ;  /* 0x000000ffff2a7224 */ /* 0x000fe400078e0009 */
[----:B------:R-:W-:-:S07]  /*09f0*/  IMAD.MOV.U32 R43, RZ, RZ, R8 ;  /* 0x000000ffff2b7224 */ /* 0x000fce00078e0008 */
.L_x_9:
[----:B------:R-:W-:Y:S05]  /*0a00*/  BSYNC.RECONVERGENT B3 ;  /* 0x0000000000037941 */ /* 0x000fea0003800200 */
.L_x_8:
[----:B------:R-:W0:Y:S01]  /*0a10*/  MUFU.RCP64H R9, R39 ;  /* 0x0000002700097308 */ /* 0x000e220000001800 */
[----:B------:R-:W-:Y:S01]  /*0a20*/  MOV R8, 0x1 ;  /* 0x0000000100087802 */ /* 0x000fe20000000f00 */
[----:B------:R-:W-:Y:S01]  /*0a30*/  BSSY.RECONVERGENT B3, `(.L_x_10) ;  /* 0x0000016000037945 */ /* 0x000fe20003800200 */
[----:B------:R-:W-:-:S04]  /*0a40*/  FSETP.GEU.AND P1, PT, |R25|, 6.5827683646048100446e-37, PT ;  /* 0x036000001900780b */ /* 0x000fc80003f2e200 */
        /* <DEDUP_REMOVED lines=13> */
[----:B------:R-:W-:Y:S02]  /*0b20*/  IMAD.MOV.U32 R10, RZ, RZ, R39 ;  /* 0x000000ffff0a7224 */ /* 0x000fe400078e0027 */
[----:B------:R-:W-:Y:S02]  /*0b30*/  IMAD.MOV.U32 R8, RZ, RZ, R24 ;  /* 0x000000ffff087224 */ /* 0x000fe400078e0018 */
[----:B------:R-:W-:-:S07]  /*0b40*/  IMAD.MOV.U32 R9, RZ, RZ, R25 ;  /* 0x000000ffff097224 */ /* 0x000fce00078e0019 */
[----:B------:R-:W-:Y:S05]  /*0b50*/  CALL.REL.NOINC `($__internal_0_$__cuda_sm20_div_rn_f64_full) ;  /* 0x0000002c00587944 */ /* 0x000fea0003c00000 */
[----:B------:R-:W-:-:S04]  /*0b60*/  LOP3.LUT R9, R9, R8, RZ, 0x3c, !PT ;  /* 0x0000000809097212 */ /* 0x000fc800078e3cff */
[----:B------:R-:W-:-:S04]  /*0b70*/  LOP3.LUT R8, R9, R8, RZ, 0x3c, !PT ;  /* 0x0000000809087212 */ /* 0x000fc800078e3cff */
[----:B------:R-:W-:-:S07]  /*0b80*/  LOP3.LUT R9, R9, R8, RZ, 0x3c, !PT ;  /* 0x0000000809097212 */ /* 0x000fce00078e3cff */
.L_x_11:
[----:B------:R-:W-:Y:S05]  /*0b90*/  BSYNC.RECONVERGENT B3 ;  /* 0x0000000000037941 */ /* 0x000fea0003800200 */
.L_x_10:
[----:B------:R-:W-:-:S08]  /*0ba0*/  DADD R8, -R8, R42 ;  /* 0x0000000008087229 */ /* 0x000fd0000000012a */
        /* <DEDUP_REMOVED lines=10> */
[----:B------:R-:W-:Y:S01]  /*0c50*/  MOV R10, 0x1 ;  /* 0x00000001000a7802 */ /* 0x000fe20000000f00 */
[----:B------:R-:W-:Y:S01]  /*0c60*/  BSSY.RECONVERGENT B3, `(.L_x_12) ;  /* 0x0000020000037945 */ /* 0x000fe20003800200 */
[----:B------:R-:W-:Y:S01]  /*0c70*/  FSETP.GEU.AND P1, PT, |R23|, 6.5827683646048100446e-37, PT ;  /* 0x036000001700780b */ /* 0x000fe20003f2e200 */
        /* <DEDUP_REMOVED lines=23> */
[----:B------:R-:W-:Y:S01]  /*0df0*/  MOV R7, 0xe40 ;  /* 0x00000e4000077802 */ /* 0x000fe20000000f00 */
[----:B------:R-:W-:Y:S02]  /*0e00*/  IMAD.MOV.U32 R10, RZ, RZ, R9 ;  /* 0x000000ffff0a7224 */ /* 0x000fe400078e0009 */
[----:B------:R-:W-:Y:S02]  /*0e10*/  IMAD.MOV.U32 R8, RZ, RZ, R22 ;  /* 0x000000ffff087224 */ /* 0x000fe400078e0016 */
[----:B------:R-:W-:-:S07]  /*0e20*/  IMAD.MOV.U32 R9, RZ, RZ, R23 ;  /* 0x000000ffff097224 */ /* 0x000fce00078e0017 */
[----:B------:R-:W-:Y:S05]  /*0e30*/  CALL.REL.NOINC `($__internal_0_$__cuda_sm20_div_rn_f64_full) ;  /* 0x0000002800a07944 */ /* 0x000fea0003c00000 */
[----:B------:R-:W-:Y:S01]  /*0e40*/  MOV R42, R9 ;  /* 0x00000009002a7202 */ /* 0x000fe20000000f00 */
[----:B------:R-:W-:-:S07]  /*0e50*/  IMAD.MOV.U32 R43, RZ, RZ, R8 ;  /* 0x000000ffff2b7224 */ /* 0x000fce00078e0008 */
.L_x_13:
[----:B------:R-:W-:Y:S05]  /*0e60*/  BSYNC.RECONVERGENT B3 ;  /* 0x0000000000037941 */ /* 0x000fea0003800200 */
.L_x_12:
        /* <DEDUP_REMOVED lines=24> */
.L_x_15:
[----:B------:R-:W-:Y:S05]  /*0ff0*/  BSYNC.RECONVERGENT B3 ;  /* 0x0000000000037941 */ /* 0x000fea0003800200 */
.L_x_14:
        /* <DEDUP_REMOVED lines=21> */
[----:B------:R-:W-:Y:S01]  /*1150*/  DMUL R8, R2, R42 ;  /* 0x0000002a02087228 */ /* 0x000fe20000000000 */
[----:B------:R-:W-:-:S05]  /*1160*/  IMAD.MOV.U32 R2, RZ, RZ, 0x1 ;  /* 0x00000001ff027424 */ /* 0x000fca00078e00ff */
        /* <DEDUP_REMOVED lines=21> */
.L_x_17:
[----:B------:R-:W-:Y:S05]  /*12c0*/  BSYNC.RECONVERGENT B3 ;  /* 0x0000000000037941 */ /* 0x000fea0003800200 */
.L_x_16:
        /* <DEDUP_REMOVED lines=15> */
[----:B------:R-:W-:Y:S01]  /*13c0*/  MOV R11, R42 ;  /* 0x0000002a000b7202 */ /* 0x000fe20000000f00 */
[----:B------:R-:W-:Y:S01]  /*13d0*/  IMAD.MOV.U32 R10, RZ, RZ, R43 ;  /* 0x000000ffff0a7224 */ /* 0x000fe200078e002b */
[----:B------:R-:W-:Y:S01]  /*13e0*/  MOV R7, 0x1420 ;  /* 0x0000142000077802 */ /* 0x000fe20000000f00 */
[----:B------:R-:W-:Y:S02]  /*13f0*/  IMAD.MOV.U32 R8, RZ, RZ, R24 ;  /* 0x000000ffff087224 */ /* 0x000fe400078e0018 */
[----:B------:R-:W-:-:S07]  /*1400*/  IMAD.MOV.U32 R9, RZ, RZ, R25 ;  /* 0x000000ffff097224 */ /* 0x000fce00078e0019 */
[----:B------:R-:W-:Y:S05]  /*1410*/  CALL.REL.NOINC `($__internal_0_$__cuda_sm20_div_rn_f64_full) ;  /* 0x0000002400287944 */ /* 0x000fea0003c00000 */
[----:B------:R-:W-:-:S04]  /*1420*/  LOP3.LUT R9, R9, R8, RZ, 0x3c, !PT ;  /* 0x0000000809097212 */ /* 0x000fc800078e3cff */
[----:B------:R-:W-:-:S04]  /*1430*/  LOP3.LUT R8, R9, R8, RZ, 0x3c, !PT ;  /* 0x0000000809087212 */ /* 0x000fc800078e3cff */
[----:B------:R-:W-:-:S07]  /*1440*/  LOP3.LUT R9, R9, R8, RZ, 0x3c, !PT ;  /* 0x0000000809097212 */ /* 0x000fce00078e3cff */
.L_x_19:
[----:B------:R-:W-:Y:S05]  /*1450*/  BSYNC.RECONVERGENT B3 ;  /* 0x0000000000037941 */ /* 0x000fea0003800200 */
.L_x_18:
[----:B------:R-:W-:Y:S01]  /*1460*/  DADD R2, -R8, R2 ;  /* 0x0000000008027229 */ /* 0x000fe20000000102 */
[----:B------:R-:W-:Y:S01]  /*1470*/  VIADD R0, R0, 0x4 ;  /* 0x0000000400007836 */ /* 0x000fe20000000000 */
[----:B------:R-:W-:-:S04]  /*1480*/  IADD3 R26, P1, PT, R26, 0x60, RZ ;  /* 0x000000601a1a7810 */ /* 0x000fc80007f3e0ff */
[----:B------:R-:W-:Y:S02]  /*1490*/  ISETP.NE.AND P0, PT, R0, RZ, PT ;  /* 0x000000ff0000720c */ /* 0x000fe40003f05270 */
[----:B------:R-:W-:Y:S01]  /*14a0*/  DMUL R2, R28, R2 ;  /* 0x000000021c027228 */ /* 0x000fe20000000000 */
[----:B------:R-:W-:-:S07]  /*14b0*/  IADD3.X R27, PT, PT, RZ, R27, RZ, P1, !PT ;  /* 0x0000001bff1b7210 */ /* 0x000fce0000ffe4ff */
[-C--:B------:R-:W-:Y:S02]  /*14c0*/  DFMA R30, R38, R2.reuse, R30 ;  /* 0x00000002261e722b */ /* 0x080fe4000000001e */
[-C--:B------:R-:W-:Y:S02]  /*14d0*/  DFMA R32, R36, R2.reuse, R32 ;  /* 0x000000022420722b */ /* 0x080fe40000000020 */
[----:B------:R-:W-:-:S03]  /*14e0*/  DFMA R34, R40, R2, R34 ;  /* 0x000000022822722b */ /* 0x000fc60000000022 */
[----:B------:R0:W-:Y:S04]  /*14f0*/  STG.E.64 desc[UR6][R14.64], R30 ;  /* 0x0000001e0e007986 */ /* 0x0001e8000c101b06 */
[----:B------:R0:W-:Y:S04]  /*1500*/  STG.E.64 desc[UR6][R14.64+0x8], R32 ;  /* 0x000008200e007986 */ /* 0x0001e8000c101b06 */
[----:B------:R0:W-:Y:S01]  /*1510*/  STG.E.64 desc[UR6][R14.64+0x10], R34 ;  /* 0x000010220e007986 */ /* 0x0001e2000c101b06 */
[----:B------:R-:W-:Y:S05]  /*1520*/  @P0 BRA `(.L_x_20) ;  /* 0xffffffec00840947 */ /* 0x000fea000383ffff */
.L_x_3:
[----:B------:R-:W-:Y:S05]  /*1530*/  BSYNC.RECONVERGENT B2 ;  /* 0x0000000000027941 */ /* 0x000fea0003800200 */
.L_x_2:
[----:B------:R-:W-:-:S13]  /*1540*/  ISETP.NE.AND P0, PT, R4, RZ, PT ;  /* 0x000000ff0400720c */ /* 0x000fda0003f05270 */
[----:B------:R-:W-:Y:S05]  /*1550*/  @!P0 BRA `(.L_x_1) ;  /* 0x0000000400508947 */ /* 0x000fea0003800000 */
[----:B------:R-:W1:Y:S01]  /*1560*/  LDC.64 R2, c[0x0][0x380] ;  /* 0x0000e000ff027b82 */ /* 0x000e620000000a00 */
[----:B------:R-:W-:Y:S02]  /*1570*/  IMAD R7, R5, 0x3, RZ ;  /* 0x0000000305077824 */ /* 0x000fe400078e02ff */
[----:B------:R-:W-:Y:S02]  /*1580*/  IMAD.MOV R4, RZ, RZ, -R4 ;  /* 0x000000ffff047224 */ /* 0x000fe400078e0a04 */
[----:B-1----:R-:W-:-:S03]  /*1590*/  IMAD.WIDE.U32 R2, R7, 0x8, R2 ;  /* 0x0000000807027825 */ /* 0x002fc600078e0002 */
[----:B------:R-:W-:-:S05]  /*15a0*/  IADD3 R38, P0, PT, R2, 0x8, RZ ;  /* 0x0000000802267810 */ /* 0x000fca0007f1e0ff */
[----:B------:R-:W-:-:S08]  /*15b0*/  IMAD.X R39, RZ, RZ, R3, P0 ;  /* 0x000000ffff277224 */ /* 0x000fd000000e0603 */
.L_x_25:
        /* <DEDUP_REMOVED lines=15> */
[----:B-1----:R-:W1:Y:S02]  /*16b0*/  MUFU.RCP64H R11, R9 ;  /* 0x00000009000b7308 */ /* 0x002e640000001800 */
        /* <DEDUP_REMOVED lines=17> */
[----:B0-----:R-:W-:Y:S05]  /*17d0*/  CALL.REL.NOINC `($__internal_0_$__cuda_sm20_div_rn_f64_full) ;  /* 0x0000002000387944 */ /* 0x001fea0003c00000 */
[----:B------:R-:W-:Y:S02]  /*17e0*/  IMAD.MOV.U32 R40, RZ, RZ, R9 ;  /* 0x000000ffff287224 */ /* 0x000fe400078e0009 */
[----:B------:R-:W-:-:S07]  /*17f0*/  IMAD.MOV.U32 R41, RZ, RZ, R8 ;  /* 0x000000ffff297224 */ /* 0x000fce00078e0008 */
.L_x_22:
[----:B------:R-:W-:Y:S05]  /*1800*/  BSYNC.RECONVERGENT B2 ;  /* 0x0000000000027941 */ /* 0x000fea0003800200 */
.L_x_21:
[----:B------:R-:W1:Y:S01]  /*1810*/  MUFU.RCP64H R9, R3 ;  /* 0x0000000300097308 */ /* 0x000e620000001800 */
[----:B------:R-:W-:Y:S01]  /*1820*/  MOV R8, 0x1 ;  /* 0x0000000100087802 */ /* 0x000fe20000000f00 */
[----:B------:R-:W-:Y:S01]  /*1830*/  BSSY.RECONVERGENT B2, `(.L_x_23) ;  /* 0x0000016000027945 */ /* 0x000fe20003800200 */
[----:B------:R-:W-:-:S04]  /*1840*/  FSETP.GEU.AND P1, PT, |R25|, 6.5827683646048100446e-37, PT ;  /* 0x036000001900780b */ /* 0x000fc80003f2e200 */
        /* <DEDUP_REMOVED lines=16> */
[----:B0-----:R-:W-:Y:S05]  /*1950*/  CALL.REL.NOINC `($__internal_0_$__cuda_sm20_div_rn_f64_full) ;  /* 0x0000001c00d87944 */ /* 0x001fea0003c00000 */
[----:B------:R-:W-:-:S04]  /*1960*/  LOP3.LUT R9, R9, R8, RZ, 0x3c, !PT ;  /* 0x0000000809097212 */ /* 0x000fc800078e3cff */
[----:B------:R-:W-:-:S04]  /*1970*/  LOP3.LUT R8, R9, R8, RZ, 0x3c, !PT ;  /* 0x0000000809087212 */ /* 0x000fc800078e3cff */
[----:B------:R-:W-:-:S07]  /*1980*/  LOP3.LUT R9, R9, R8, RZ, 0x3c, !PT ;  /* 0x0000000809097212 */ /* 0x000fce00078e3cff */
.L_x_24:
[----:B------:R-:W-:Y:S05]  /*1990*/  BSYNC.RECONVERGENT B2 ;  /* 0x0000000000027941 */ /* 0x000fea0003800200 */
.L_x_23:
[----:B------:R-:W1:Y:S01]  /*19a0*/  LDC.64 R2, c[0x0][0x398] ;  /* 0x0000e600ff027b82 */ /* 0x000e620000000a00 */
[----:B------:R-:W-:Y:S01]  /*19b0*/  DADD R8, -R8, R40 ;  /* 0x0000000008087229 */ /* 0x000fe20000000128 */
[----:B------:R-:W-:Y:S01]  /*19c0*/  IADD3 R4, PT, PT, R4, 0x1, RZ ;  /* 0x0000000104047810 */ /* 0x000fe20007ffe0ff */
[----:B------:R-:W-:Y:S01]  /*19d0*/  VIADD R5, R5, 0x1 ;  /* 0x0000000105057836 */ /* 0x000fe20000000000 */
[----:B------:R-:W-:Y:S02]  /*19e0*/  IADD3 R38, P1, PT, R38, 0x18, RZ ;  /* 0x0000001826267810 */ /* 0x000fe40007f3e0ff */
[----:B------:R-:W-:-:S03]  /*19f0*/  ISETP.NE.AND P0, PT, R4, RZ, PT ;  /* 0x000000ff0400720c */ /* 0x000fc60003f05270 */
[----:B------:R-:W-:Y:S01]  /*1a00*/  IMAD.X R39, RZ, RZ, R39, P1 ;  /* 0x000000ffff277224 */ /* 0x000fe200008e0627 */
[----:B-1----:R-:W-:-:S08]  /*1a10*/  DMUL R2, R2, -4 ;  /* 0xc010000002027828 */ /* 0x002fd00000000000 */
[----:B------:R-:W-:-:S08]  /*1a20*/  DMUL R8, R2, R8 ;  /* 0x0000000802087228 */ /* 0x000fd00000000000 */
[-C--:B0-----:R-:W-:Y:S02]  /*1a30*/  DFMA R30, R36, R8.reuse, R30 ;  /* 0x00000008241e722b */ /* 0x081fe4000000001e */
[-C--:B------:R-:W-:Y:S02]  /*1a40*/  DFMA R32, R28, R8.reuse, R32 ;  /* 0x000000081c20722b */ /* 0x080fe40000000020 */
[----:B------:R-:W-:-:S03]  /*1a50*/  DFMA R34, R26, R8, R34 ;  /* 0x000000081a22722b */ /* 0x000fc60000000022 */
[----:B------:R1:W-:Y:S04]  /*1a60*/  STG.E.64 desc[UR6][R14.64], R30 ;  /* 0x0000001e0e007986 */ /* 0x0003e8000c101b06 */
[----:B------:R1:W-:Y:S04]  /*1a70*/  STG.E.64 desc[UR6][R14.64+0x8], R32 ;  /* 0x000008200e007986 */ /* 0x0003e8000c101b06 */
[----:B------:R1:W-:Y:S01]  /*1a80*/  STG.E.64 desc[UR6][R14.64+0x10], R34 ;  /* 0x000010220e007986 */ /* 0x0003e2000c101b06 */
[----:B------:R-:W-:Y:S05]  /*1a90*/  @P0 BRA `(.L_x_25) ;  /* 0xfffffff800c80947 */ /* 0x000fea000383ffff */
.L_x_1:
[----:B------:R-:W-:Y:S05]  /*1aa0*/  BSYNC.RECONVERGENT B0 ;  /* 0x0000000000007941 */ /* 0x000fea0003800200 */
.L_x_0:
[----:B------:R-:W2:Y:S01]  /*1ab0*/  LDCU UR4, c[0x0][0x390] ;  /* 0x00007200ff0477ac */ /* 0x000ea20008000800 */
[----:B------:R-:W-:Y:S01]  /*1ac0*/  BSSY.RECONVERGENT B0, `(.L_x_26) ;  /* 0x0000057000007945 */ /* 0x000fe20003800200 */
[----:B--2---:R-:W-:-:S13]  /*1ad0*/  ISETP.GE.AND P0, PT, R5, UR4, PT ;  /* 0x0000000405007c0c */ /* 0x004fda000bf06270 */
[----:B------:R-:W-:Y:S05]  /*1ae0*/  @P0 BRA `(.L_x_27) ;  /* 0x0000000400500947 */ /* 0x000fea0003800000 */
[----:B------:R-:W-:Y:S01]  /*1af0*/  ISETP.NE.AND P0, PT, R6, R5, PT ;  /* 0x000000050600720c */ /* 0x000fe20003f05270 */
[----:B------:R-:W-:-:S12]  /*1b00*/  BSSY.RECONVERGENT B2, `(.L_x_28) ;  /* 0x0000051000027945 */ /* 0x000fd80003800200 */
[----:B------:R-:W-:Y:S05]  /*1b10*/  @!P0 BRA `(.L_x_29) ;  /* 0x00000004003c8947 */ /* 0x000fea0003800000 */
[----:B------:R-:W2:Y:S01]  /*1b20*/  LDC.64 R2, c[0x0][0x380] ;  /* 0x0000e000ff027b82 */ /* 0x000ea20000000a00 */
[----:B------:R-:W-:-:S07]  /*1b30*/  IMAD R9, R5, 0x3, RZ ;  /* 0x0000000305097824 */ /* 0x000fce00078e02ff */
[----:B------:R-:W3:Y:S01]  /*1b40*/  LDC.64 R10, c[0x0][0x3a0] ;  /* 0x0000e800ff0a7b82 */ /* 0x000ee20000000a00 */
[----:B--2---:R-:W-:-:S05]  /*1b50*/  IMAD.WIDE.U32 R8, R9, 0x8, R2 ;  /* 0x0000000809087825 */ /* 0x004fca00078e0002 */
[----:B------:R-:W2:Y:S04]  /*1b60*/  LDG.E.64 R26, desc[UR6][R8.64+0x8] ;  /* 0x00000806081a7981 */ /* 0x000ea8000c1e1b00 */
[----:B------:R-:W4:Y:S04]  /*1b70*/  LDG.E.64 R28, desc[UR6][R8.64] ;  /* 0x00000006081c7981 */ /* 0x000f28000c1e1b00 */
[----:B------:R-:W4:Y:S01]  /*1b80*/  LDG.E.64 R24, desc[UR6][R8.64+0x10] ;  /* 0x0000100608187981 */ /* 0x000f22000c1e1b00 */
[-C--:B---3--:R-:W-:Y:S01]  /*1b90*/  DMUL R12, R10, R10.reuse ;  /* 0x0000000a0a0c7228 */ /* 0x088fe20000000000 */
[----:B------:R-:W-:Y:S07]  /*1ba0*/  BSSY.RECONVERGENT B3, `(.L_x_30) ;  /* 0x0000025000037945 */ /* 0x000fee0003800200 */
[----:B------:R-:W-:-:S08]  /*1bb0*/  DMUL R12, R12, R10 ;  /* 0x0000000a0c0c7228 */ /* 0x000fd00000000000 */
[----:B------:R-:W-:-:S08]  /*1bc0*/  DMUL R12, R12, R12 ;  /* 0x0000000c0c0c7228 */ /* 0x000fd00000000000 */
[----:B------:R-:W-:-:S10]  /*1bd0*/  DMUL R10, R12, 6 ;  /* 0x401800000c0a7828 */ /* 0x000fd40000000000 */
[----:B------:R-:W-:Y:S01]  /*1be0*/  FSETP.GEU.AND P1, PT, |R11|, 6.5827683646048100446e-37, PT ;  /* 0x036000000b00780b */ /* 0x000fe20003f2e200 */
[----:B--2--5:R-:W-:Y:S02]  /*1bf0*/  DADD R26, R18, -R26 ;  /* 0x00000000121a7229 */ /* 0x024fe4000000081a */
[----:B----4-:R-:W-:-:S06]  /*1c00*/  DADD R28, R16, -R28 ;  /* 0x00000000101c7229 */ /* 0x010fcc000000081c */
[----:B------:R-:W-:Y:S02]  /*1c10*/  DMUL R2, R26, R26 ;  /* 0x0000001a1a027228 */ /* 0x000fe40000000000 */
[----:B------:R-:W-:-:S06]  /*1c20*/  DADD R24, R20, -R24 ;  /* 0x0000000014187229 */ /* 0x000fcc0000000818 */
[----:B------:R-:W-:-:S08]  /*1c30*/  DFMA R2, R28, R28, R2 ;  /* 0x0000001c1c02722b */ /* 0x000fd00000000002 */
[----:B------:R-:W-:-:S08]  /*1c40*/  DFMA R2, R24, R24, R2 ;  /* 0x000000181802722b */ /* 0x000fd00000000002 */
[----:B------:R-:W-:-:S08]  /*1c50*/  DMUL R22, R2, R2 ;  /* 0x0000000202167228 */ /* 0x000fd00000000000 */
[----:B------:R-:W-:-:S08]  /*1c60*/  DMUL R22, R2, R22 ;  /* 0x0000001602167228 */ /* 0x000fd00000000000 */
[----:B------:R-:W-:Y:S01]  /*1c70*/  DMUL R6, R2, R22 ;  /* 0x0000001602067228 */ /* 0x000fe20000000000 */
[----:B------:R-:W-:-:S05]  /*1c80*/  IMAD.MOV.U32 R2, RZ, RZ, 0x1 ;  /* 0x00000001ff027424 */ /* 0x000fca00078e00ff */
[----:B------:R-:W2:Y:S02]  /*1c90*/  MUFU.RCP64H R3, R7 ;  /* 0x0000000700037308 */ /* 0x000ea40000001800 */
[----:B------:R-:W-:Y:S02]  /*1ca0*/  DMUL R22, R22, R6 ;  /* 0x0000000616167228 */ /* 0x000fe40000000000 */
[----:B--2---:R-:W-:-:S08]  /*1cb0*/  DFMA R8, -R6, R2, 1 ;  /* 0x3ff000000608742b */ /* 0x004fd00000000102 */
[----:B------:R-:W-:-:S08]  /*1cc0*/  DFMA R8, R8, R8, R8 ;  /* 0x000000080808722b */ /* 0x000fd00000000008 */
[----:B------:R-:W-:-:S08]  /*1cd0*/  DFMA R8, R2, R8, R2 ;  /* 0x000000080208722b */ /* 0x000fd00000000002 */
[----:B------:R-:W-:-:S08]  /*1ce0*/  DFMA R2, -R6, R8, 1 ;  /* 0x3ff000000602742b */ /* 0x000fd00000000108 */
[----:B------:R-:W-:-:S08]  /*1cf0*/  DFMA R2, R8, R2, R8 ;  /* 0x000000020802722b */ /* 0x000fd00000000008 */
[----:B------:R-:W-:-:S08]  /*1d00*/  DMUL R36, R10, R2 ;  /* 0x000000020a247228 */ /* 0x000fd00000000000 */
[----:B------:R-:W-:-:S08]  /*1d10*/  DFMA R8, -R6, R36, R10 ;  /* 0x000000240608722b */ /* 0x000fd0000000010a */
[----:B------:R-:W-:Y:S02]  /*1d20*/  DFMA R36, R2, R8, R36 ;  /* 0x000000080224722b */ /* 0x000fe40000000024 */
[----:B------:R-:W-:-:S08]  /*1d30*/  DMUL R2, R12, R12 ;  /* 0x0000000c0c027228 */ /* 0x000fd00000000000 */
        /* <DEDUP_REMOVED lines=8> */
[----:B01----:R-:W-:Y:S05]  /*1dc0*/  CALL.REL.NOINC `($__internal_0_$__cuda_sm20_div_rn_f64_full) ;  /* 0x0000001800bc7944 */ /* 0x003fea0003c00000 */
[----:B------:R-:W-:Y:S02]  /*1dd0*/  IMAD.MOV.U32 R36, RZ, RZ, R9 ;  /* 0x000000ffff247224 */ /* 0x000fe400078e0009 */
[----:B------:R-:W-:-:S07]  /*1de0*/  IMAD.MOV.U32 R37, RZ, RZ, R8 ;  /* 0x000000ffff257224 */ /* 0x000fce00078e0008 */
.L_x_31:
[----:B------:R-:W-:Y:S05]  /*1df0*/  BSYNC.RECONVERGENT B3 ;  /* 0x0000000000037941 */ /* 0x000fea0003800200 */
.L_x_30:
[----:B------:R-:W2:Y:S01]  /*1e00*/  MUFU.RCP64H R7, R23 ;  /* 0x0000001700077308 */ /* 0x000ea20000001800 */
[----:B------:R-:W-:Y:S01]  /*1e10*/  MOV R6, 0x1 ;  /* 0x0000000100067802 */ /* 0x000fe20000000f00 */
[----:B------:R-:W-:Y:S05]  /*1e20*/  BSSY.RECONVERGENT B3, `(.L_x_32) ;  /* 0x0000014000037945 */ /* 0x000fea0003800200 */
[----:B--2---:R-:W-:-:S08]  /*1e30*/  DFMA R8, -R22, R6, 1 ;  /* 0x3ff000001608742b */ /* 0x004fd00000000106 */
[----:B------:R-:W-:-:S08]  /*1e40*/  DFMA R8, R8, R8, R8 ;  /* 0x000000080808722b */ /* 0x000fd00000000008 */
[----:B------:R-:W-:Y:S02]  /*1e50*/  DFMA R6, R6, R8, R6 ;  /* 0x000000080606722b */ /* 0x000fe40000000006 */
[----:B------:R-:W-:-:S06]  /*1e60*/  DMUL R8, R2, -12 ;  /* 0xc028000002087828 */ /* 0x000fcc0000000000 */
[----:B------:R-:W-:-:S04]  /*1e70*/  DFMA R10, -R22, R6, 1 ;  /* 0x3ff00000160a742b */ /* 0x000fc80000000106 */
[----:B------:R-:W-:-:S04]  /*1e80*/  FSETP.GEU.AND P1, PT, |R9|, 6.5827683646048100446e-37, PT ;  /* 0x036000000900780b */ /* 0x000fc80003f2e200 */
        /* <DEDUP_REMOVED lines=9> */
[----:B------:R-:W-:-:S07]  /*1f20*/  IMAD.MOV.U32 R10, RZ, RZ, R23 ;  /* 0x000000ffff0a7224 */ /* 0x000fce00078e0017 */
[----:B01----:R-:W-:Y:S05]  /*1f30*/  CALL.REL.NOINC `($__internal_0_$__cuda_sm20_div_rn_f64_full) ;  /* 0x0000001800607944 */ /* 0x003fea0003c00000 */
[----:B------:R-:W-:Y:S02]  /*1f40*/  IMAD.MOV.U32 R2, RZ, RZ, R9 ;  /* 0x000000ffff027224 */ /* 0x000fe400078e0009 */
[----:B------:R-:W-:-:S07]  /*1f50*/  IMAD.MOV.U32 R3, RZ, RZ, R8 ;  /* 0x000000ffff037224 */ /* 0x000fce00078e0008 */
.L_x_33:
[----:B------:R-:W-:Y:S05]  /*1f60*/  BSYNC.RECONVERGENT B3 ;  /* 0x0000000000037941 */ /* 0x000fea0003800200 */
.L_x_32:
[----:B------:R-:W2:Y:S01]  /*1f70*/  LDC.64 R6, c[0x0][0x398] ;  /* 0x0000e600ff067b82 */ /* 0x000ea20000000a00 */
[----:B------:R-:W-:Y:S02]  /*1f80*/  DADD R2, R2, R36 ;  /* 0x0000000002027229 */ /* 0x000fe40000000024 */
[----:B--2---:R-:W-:-:S08]  /*1f90*/  DMUL R6, R6, -4 ;  /* 0xc010000006067828 */ /* 0x004fd00000000000 */
[----:B------:R-:W-:-:S08]  /*1fa0*/  DMUL R2, R6, R2 ;  /* 0x0000000206027228 */ /* 0x000fd00000000000 */
[-C--:B01----:R-:W-:Y:S02]  /*1fb0*/  DFMA R30, R28, R2.reuse, R30 ;  /* 0x000000021c1e722b */ /* 0x083fe4000000001e */
[-C--:B------:R-:W-:Y:S02]  /*1fc0*/  DFMA R32, R26, R2.reuse, R32 ;  /* 0x000000021a20722b */ /* 0x080fe40000000020 */
[----:B------:R-:W-:-:S03]  /*1fd0*/  DFMA R34, R24, R2, R34 ;  /* 0x000000021822722b */ /* 0x000fc60000000022 */
[----:B------:R2:W-:Y:S04]  /*1fe0*/  STG.E.64 desc[UR6][R14.64], R30 ;  /* 0x0000001e0e007986 */ /* 0x0005e8000c101b06 */
[----:B------:R2:W-:Y:S04]  /*1ff0*/  STG.E.64 desc[UR6][R14.64+0x8], R32 ;  /* 0x000008200e007986 */ /* 0x0005e8000c101b06 */
[----:B------:R2:W-:Y:S02]  /*2000*/  STG.E.64 desc[UR6][R14.64+0x10], R34 ;  /* 0x000010220e007986 */ /* 0x0005e4000c101b06 */
.L_x_29:
[----:B------:R-:W-:Y:S05]  /*2010*/  BSYNC.RECONVERGENT B2 ;  /* 0x0000000000027941 */ /* 0x000fea0003800200 */
.L_x_28:
[----:B------:R-:W-:-:S07]  /*2020*/  IADD3 R5, PT, PT, R5, 0x1, RZ ;  /* 0x0000000105057810 */ /* 0x000fce0007ffe0ff */
.L_x_27:
[----:B------:R-:W-:Y:S05]  /*2030*/  BSYNC.RECONVERGENT B0 ;  /* 0x0000000000007941 */ /* 0x000fea0003800200 */
.L_x_26:
[----:B------:R-:W3:Y:S02]  /*2040*/  LDCU UR4, c[0x0][0x390] ;  /* 0x00007200ff0477ac */ /* 0x000ee40008000800 */
[----:B---3--:R-:W-:-:S13]  /*2050*/  ISETP.GE.AND P0, PT, R5, UR4, PT ;  /* 0x0000000405007c0c */ /* 0x008fda000bf06270 */
[----:B------:R-:W-:Y:S05]  /*2060*/  @P0 EXIT ;  /* 0x000000000000094d */ /* 0x000fea0003800000 */
[----:B------:R-:W3:Y:S01]  /*2070*/  LDC.64 R2, c[0x0][0x3a0] ;  /* 0x0000e800ff027b82 */ /* 0x000ee20000000a00 */
[----:B------:R-:W-:Y:S01]  /*2080*/  IADD3 R0, PT, PT, -R5, UR4, RZ ;  /* 0x0000000405007c10 */ /* 0x000fe2000fffe1ff */
[----:B------:R-:W-:Y:S03]  /*2090*/  BSSY.RECONVERGENT B0, `(.L_x_34) ;  /* 0x000005e000007945 */ /* 0x000fe60003800200 */
[----:B------:R-:W-:Y:S01]  /*20a0*/  LOP3.LUT P0, R4, R0, 0x3, RZ, 0xc0, !PT ;  /* 0x0000000300047812 */ /* 0x000fe2000780c0ff */
[----:B------:R-:W-:Y:S02]  /*20b0*/  IMAD.MOV.U32 R0, RZ, RZ, R5 ;  /* 0x000000ffff007224 */ /* 0x000fe400078e0005 */
[----:B------:R-:W4:Y:S01]  /*20c0*/  LDC.64 R22, c[0x0][0x398] ;  /* 0x0000e600ff167b82 */ /* 0x000f220000000a00 */
[----:B---3--:R-:W-:-:S08]  /*20d0*/  DMUL R6, R2, R2 ;  /* 0x0000000202067228 */ /* 0x008fd00000000000 */
[----:B------:R-:W-:Y:S02]  /*20e0*/  DMUL R6, R6, R2 ;  /* 0x0000000206067228 */ /* 0x000fe40000000000 */
[----:B----4-:R-:W-:-:S06]  /*20f0*/  DMUL R22, R22, -4 ;  /* 0xc010000016167828 */ /* 0x010fcc0000000000 */
[----:B------:R-:W-:-:S08]  /*2100*/  DMUL R6, R6, R6 ;  /* 0x0000000606067228 */ /* 0x000fd00000000000 */
[C---:B------:R-:W-:Y:S02]  /*2110*/  DMUL R24, R6.reuse, R6 ;  /* 0x0000000606187228 */ /* 0x040fe40000000000 */
[----:B------:R-:W-:-:S06]  /*2120*/  DMUL R26, R6, 6 ;  /* 0x40180000061a7828 */ /* 0x000fcc0000000000 */
[----:B------:R-:W-:Y:S01]  /*2130*/  DMUL R24, R24, 12 ;  /* 0x4028000018187828 */ /* 0x000fe20000000000 */
[----:B------:R-:W-:Y:S10]  /*2140*/  @!P0 BRA `(.L_x_35) ;  /* 0x0000000400488947 */ /* 0x000ff40003800000 */
[----:B------:R-:W3:Y:S01]  /*2150*/  LDC.64 R2, c[0x0][0x380] ;  /* 0x0000e000ff027b82 */ /* 0x000ee20000000a00 */
[----:B------:R-:W-:Y:S02]  /*2160*/  IMAD R7, R5, 0x3, RZ ;  /* 0x0000000305077824 */ /* 0x000fe400078e02ff */
[----:B------:R-:W-:Y:S02]  /*2170*/  IMAD.MOV.U32 R0, RZ, RZ, R5 ;  /* 0x000000ffff007224 */ /* 0x000fe400078e0005 */
[----:B---3--:R-:W-:-:S03]  /*2180*/  IMAD.WIDE.U32 R2, R7, 0x8, R2 ;  /* 0x0000000807027825 */ /* 0x008fc600078e0002 */
[----:B------:R-:W-:Y:S01]  /*2190*/  IADD3 R42, P0, PT, R2, 0x8, RZ ;  /* 0x00000008022a7810 */ /* 0x000fe20007f1e0ff */
[----:B------:R-:W-:-:S04]  /*21a0*/  IMAD.MOV R2, RZ, RZ, -R4 ;  /* 0x000000ffff027224 */ /* 0x000fc800078e0a04 */
[----:B------:R-:W-:-:S08]  /*21b0*/  IMAD.X R43, RZ, RZ, R3, P0 ;  /* 0x000000ffff2b7224 */ /* 0x000fd000000e0603 */
.L_x_40:
[----:B---3--:R-:W3:Y:S04]  /*21c0*/  LDG.E.64 R38, desc[UR6][R42.64] ;  /* 0x000000062a267981 */ /* 0x008ee8000c1e1b00 */
[----:B------:R-:W4:Y:S04]  /*21d0*/  LDG.E.64 R40, desc[UR6][R42.64+-0x8] ;  /* 0xfffff8062a287981 */ /* 0x000f28000c1e1b00 */
[----:B------:R-:W2:Y:S01]  /*21e0*/  LDG.E.64 R36, desc[UR6][R42.64+0x8] ;  /* 0x000008062a247981 */ /* 0x000ea2000c1e1b00 */
[----:B------:R-:W-:Y:S01]  /*21f0*/  MOV R8, 0x1 ;  /* 0x0000000100087802 */ /* 0x000fe20000000f00 */
[----:B------:R-:W-:Y:S01]  /*2200*/  BSSY.RECONVERGENT B2, `(.L_x_36) ;  /* 0x0000020000027945 */ /* 0x000fe20003800200 */
[----:B------:R-:W-:Y:S01]  /*2210*/  FSETP.GEU.AND P1, PT, |R27|, 6.5827683646048100446e-37, PT ;  /* 0x036000001b00780b */ /* 0x000fe20003f2e200 */
[----:B---3-5:R-:W-:-:S02]  /*2220*/  DADD R38, R18, -R38 ;  /* 0x0000000012267229 */ /* 0x028fc40000000826 */
[----:B----4-:R-:W-:-:S06]  /*2230*/  DADD R40, R16, -R40 ;  /* 0x0000000010287229 */ /* 0x010fcc0000000828 */
[----:B------:R-:W-:Y:S02]  /*2240*/  DMUL R6, R38, R38 ;  /* 0x0000002626067228 */ /* 0x000fe40000000000 */
[----:B--2---:R-:W-:-:S06]  /*2250*/  DADD R36, R20, -R36 ;  /* 0x0000000014247229 */ /* 0x004fcc0000000824 */
[----:B------:R-:W-:-:S08]  /*2260*/  DFMA R6, R40, R40, R6 ;  /* 0x000000282806722b */ /* 0x000fd00000000006 */
[----:B------:R-:W-:-:S08]  /*2270*/  DFMA R6, R36, R36, R6 ;  /* 0x000000242406722b */ /* 0x000fd00000000006 */
[----:B------:R-:W-:-:S08]  /*2280*/  DMUL R28, R6, R6 ;  /* 0x00000006061c7228 */ /* 0x000fd00000000000 */
[----:B------:R-:W-:-:S08]  /*2290*/  DMUL R28, R6, R28 ;  /* 0x0000001c061c7228 */ /* 0x000fd00000000000 */
[----:B------:R-:W-:-:S06]  /*22a0*/  DMUL R6, R6, R28 ;  /* 0x0000001c06067228 */ /* 0x000fcc0000000000 */
        /* <DEDUP_REMOVED lines=18> */
[----:B01----:R-:W-:Y:S05]  /*23d0*/  CALL.REL.NOINC `($__internal_0_$__cuda_sm20_div_rn_f64_full) ;  /* 0x0000001400387944 */ /* 0x003fea0003c00000 */
[----:B------:R-:W-:Y:S01]  /*23e0*/  MOV R56, R9 ;  /* 0x0000000900387202 */ /* 0x000fe20000000f00 */
[----:B------:R-:W-:-:S07]  /*23f0*/  IMAD.MOV.U32 R57, RZ, RZ, R8 ;  /* 0x000000ffff397224 */ /* 0x000fce00078e0008 */
.L_x_37:
[----:B------:R-:W-:Y:S05]  /*2400*/  BSYNC.RECONVERGENT B2 ;  /* 0x0000000000027941 */ /* 0x000fea0003800200 */
.L_x_36:
[----:B------:R-:W2:Y:S01]  /*2410*/  MUFU.RCP64H R7, R29 ;  /* 0x0000001d00077308 */ /* 0x000ea20000001800 */
[----:B------:R-:W-:Y:S01]  /*2420*/  IMAD.MOV.U32 R6, RZ, RZ, 0x1 ;  /* 0x00000001ff067424 */ /* 0x000fe200078e00ff */
[----:B------:R-:W-:Y:S01]  /*2430*/  FSETP.GEU.AND P1, PT, |R25|, 6.5827683646048100446e-37, PT ;  /* 0x036000001900780b */ /* 0x000fe20003f2e200 */
[----:B------:R-:W-:Y:S04]  /*2440*/  BSSY.RECONVERGENT B2, `(.L_x_38) ;  /* 0x0000014000027945 */ /* 0x000fe80003800200 */
        /* <DEDUP_REMOVED lines=19> */
.L_x_39:
[----:B------:R-:W-:Y:S05]  /*2580*/  BSYNC.RECONVERGENT B2 ;  /* 0x0000000000027941 */ /* 0x000fea0003800200 */
.L_x_38:
[----:B------:R-:W-:Y:S01]  /*2590*/  DADD R6, -R6, R56 ;  /* 0x0000000006067229 */ /* 0x000fe20000000138 */
[----:B------:R-:W-:Y:S01]  /*25a0*/  VIADD R2, R2, 0x1 ;  /* 0x0000000102027836 */ /* 0x000fe20000000000 */
[----:B------:R-:W-:Y:S01]  /*25b0*/  IADD3 R42, P1, PT, R42, 0x18, RZ ;  /* 0x000000182a2a7810 */ /* 0x000fe20007f3e0ff */
[----:B------:R-:W-:-:S03]  /*25c0*/  VIADD R0, R0, 0x1 ;  /* 0x0000000100007836 */ /* 0x000fc60000000000 */
[----:B------:R-:W-:Y:S02]  /*25d0*/  ISETP.NE.AND P0, PT, R2, RZ, PT ;  /* 0x000000ff0200720c */ /* 0x000fe40003f05270 */
[----:B------:R-:W-:Y:S01]  /*25e0*/  DMUL R6, R22, R6 ;  /* 0x0000000616067228 */ /* 0x000fe20000000000 */
[----:B------:R-:W-:-:S07]  /*25f0*/  IADD3.X R43, PT, PT, RZ, R43, RZ, P1, !PT ;  /* 0x0000002bff2b7210 */ /* 0x000fce0000ffe4ff */
[-C--:B01----:R-:W-:Y:S02]  /*2600*/  DFMA R30, R40, R6.reuse, R30 ;  /* 0x00000006281e722b */ /* 0x083fe4000000001e */
[-C--:B------:R-:W-:Y:S02]  /*2610*/  DFMA R32, R38, R6.reuse, R32 ;  /* 0x000000062620722b */ /* 0x080fe40000000020 */
[----:B------:R-:W-:-:S03]  /*2620*/  DFMA R34, R36, R6, R34 ;  /* 0x000000062422722b */ /* 0x000fc60000000022 */
[----:B------:R3:W-:Y:S04]  /*2630*/  STG.E.64 desc[UR6][R14.64], R30 ;  /* 0x0000001e0e007986 */ /* 0x0007e8000c101b06 */
[----:B------:R3:W-:Y:S04]  /*2640*/  STG.E.64 desc[UR6][R14.64+0x8], R32 ;  /* 0x000008200e007986 */ /* 0x0007e8000c101b06 */
[----:B------:R3:W-:Y:S01]  /*2650*/  STG.E.64 desc[UR6][R14.64+0x10], R34 ;  /* 0x000010220e007986 */ /* 0x0007e2000c101b06 */
[----:B------:R-:W-:Y:S05]  /*2660*/  @P0 BRA `(.L_x_40) ;  /* 0xfffffff800d40947 */ /* 0x000fea000383ffff */
.L_x_35:
[----:B------:R-:W-:Y:S05]  /*2670*/  BSYNC.RECONVERGENT B0 ;  /* 0x0000000000007941 */ /* 0x000fea0003800200 */
.L_x_34:
[----:B------:R-:W4:Y:S02]  /*2680*/  LDCU UR4, c[0x0][0x390] ;  /* 0x00007200ff0477ac */ /* 0x000f240008000800 */
[----:B----4-:R-:W-:-:S05]  /*2690*/  VIADD R2, R5, -UR4 ;  /* 0x8000000405027c36 */ /* 0x010fca0008000000 */
[----:B------:R-:W-:-:S13]  /*26a0*/  ISETP.GT.U32.AND P0, PT, R2, -0x4, PT ;  /* 0xfffffffc0200780c */ /* 0x000fda0003f04070 */
[----:B------:R-:W-:Y:S05]  /*26b0*/  @P0 EXIT ;  /* 0x000000000000094d */ /* 0x000fea0003800000 */
[----:B------:R-:W4:Y:S01]  /*26c0*/  LDC.64 R2, c[0x0][0x380] ;  /* 0x0000e000ff027b82 */ /* 0x000f220000000a00 */
[C---:B------:R-:W-:Y:S02]  /*26d0*/  IMAD R5, R0.reuse, 0x3, RZ ;  /* 0x0000000300057824 */ /* 0x040fe400078e02ff */
[----:B------:R-:W-:Y:S02]  /*26e0*/  VIADD R0, R0, -UR4 ;  /* 0x8000000400007c36 */ /* 0x000fe40008000000 */
[----:B----4-:R-:W-:-:S03]  /*26f0*/  IMAD.WIDE.U32 R2, R5, 0x8, R2 ;  /* 0x0000000805027825 */ /* 0x010fc600078e0002 */
[----:B------:R-:W-:-:S05]  /*2700*/  IADD3 R2, P0, PT, R2, 0x30, RZ ;  /* 0x0000003002027810 */ /* 0x000fca0007f1e0ff */
[----:B------:R-:W-:-:S08]  /*2710*/  IMAD.X R3, RZ, RZ, R3, P0 ;  /* 0x000000ffff037224 */ /* 0x000fd000000e0603 */
.L_x_57:
[----:B----4-:R-:W4:Y:S04]  /*2720*/  LDG.E.64 R28, desc[UR6][R2.64+-0x28] ;  /* 0xffffd806021c7981 */ /* 0x010f28000c1e1b00 */
[----:B------:R-:W2:Y:S04]  /*2730*/  LDG.E.64 R38, desc[UR6][R2.64+-0x30] ;  /* 0xffffd00602267981 */ /* 0x000ea8000c1e1b00 */
[----:B------:R-:W3:Y:S01]  /*2740*/  LDG.E.64 R4, desc[UR6][R2.64+-0x20] ;  /* 0xffffe00602047981 */ /* 0x000ee2000c1e1b00 */
[----:B------:R-:W-:Y:S01]  /*2750*/  MOV R8, 0x1 ;  /* 0x0000000100087802 */ /* 0x000fe20000000f00 */
[----:B------:R-:W-:Y:S01]  /*2760*/  BSSY.RECONVERGENT B0, `(.L_x_41) ;  /* 0x0000020000007945 */ /* 0x000fe20003800200 */
[----:B------:R-:W-:Y:S01]  /*2770*/  FSETP.GEU.AND P1, PT, |R27|, 6.5827683646048100446e-37, PT ;  /* 0x036000001b00780b */ /* 0x000fe20003f2e200 */
[----:B----45:R-:W-:-:S02]  /*2780*/  DADD R28, R18, -R28 ;  /* 0x00000000121c7229 */ /* 0x030fc4000000081c */
[----:B--2---:R-:W-:-:S06]  /*2790*/  DADD R38, R16, -R38 ;  /* 0x0000000010267229 */ /* 0x004fcc0000000826 */
[----:B------:R-:W-:Y:S02]  /*27a0*/  DMUL R6, R28, R28 ;  /* 0x0000001c1c067228 */ /* 0x000fe40000000000 */
[----:B---3--:R-:W-:-:S06]  /*27b0*/  DADD R4, R20, -R4 ;  /* 0x0000000014047229 */ /* 0x008fcc0000000804 */
        /* <DEDUP_REMOVED lines=26> */
.L_x_42:
[----:B------:R-:W-:Y:S05]  /*2960*/  BSYNC.RECONVERGENT B0 ;  /* 0x0000000000007941 */ /* 0x000fea0003800200 */
.L_x_41:
        /* <DEDUP_REMOVED lines=23> */
.L_x_44:
[----:B------:R-:W-:Y:S05]  /*2ae0*/  BSYNC.RECONVERGENT B0 ;  /* 0x0000000000007941 */ /* 0x000fea0003800200 */
.L_x_43:
[----:B------:R-:W-:-:S08]  /*2af0*/  DADD R6, -R6, R40 ;  /* 0x0000000006067229 */ /* 0x000fd00000000128 */
[----:B------:R-:W-:-:S08]  /*2b00*/  DMUL R6, R22, R6 ;  /* 0x0000000616067228 */ /* 0x000fd00000000000 */
[-C--:B------:R-:W-:Y:S02]  /*2b10*/  DFMA R36, R38, R6.reuse, R30 ;  /* 0x000000062624722b */ /* 0x080fe4000000001e */
[-C--:B01----:R-:W-:Y:S02]  /*2b20*/  DFMA R32, R28, R6.reuse, R32 ;  /* 0x000000061c20722b */ /* 0x083fe40000000020 */
        /* <DEDUP_REMOVED lines=38> */
[----:B------:R-:W-:Y:S01]  /*2d90*/  IMAD.MOV.U32 R40, RZ, RZ, R9 ;  /* 0x000000ffff287224 */ /* 0x000fe200078e0009 */
[----:B------:R-:W-:-:S07]  /*2da0*/  MOV R41, R8 ;  /* 0x0000000800297202 */ /* 0x000fce0000000f00 */
.L_x_46:
[----:B------:R-:W-:Y:S05]  /*2db0*/  BSYNC.RECONVERGENT B0 ;  /* 0x0000000000007941 */ /* 0x000fea0003800200 */
.L_x_45:
        /* <DEDUP_REMOVED lines=23> */
.L_x_48:
[----:B------:R-:W-:Y:S05]  /*2f30*/  BSYNC.RECONVERGENT B0 ;  /* 0x0000000000007941 */ /* 0x000fea0003800200 */
.L_x_47:
        /* <DEDUP_REMOVED lines=42> */
[----:B------:R-:W-:Y:S01]  /*31e0*/  MOV R40, R9 ;  /* 0x0000000900287202 */ /* 0x000fe20000000f00 */
[----:B------:R-:W-:-:S07]  /*31f0*/  IMAD.MOV.U32 R41, RZ, RZ, R8 ;  /* 0x000000ffff297224 */ /* 0x000fce00078e0008 */
.L_x_50:
[----:B------:R-:W-:Y:S05]  /*3200*/  BSYNC.RECONVERGENT B0 ;  /* 0x0000000000007941 */ /* 0x000fea0003800200 */
.L_x_49:
        /* <DEDUP_REMOVED lines=23> */
.L_x_52:
[----:B------:R-:W-:Y:S05]  /*3380*/  BSYNC.RECONVERGENT B0 ;  /* 0x0000000000007941 */ /* 0x000fea0003800200 */
.L_x_51:
        /* <DEDUP_REMOVED lines=44> */
.L_x_54:
[----:B------:R-:W-:Y:S05]  /*3650*/  BSYNC.RECONVERGENT B0 ;  /* 0x0000000000007941 */ /* 0x000fea0003800200 */
.L_x_53:
        /* <DEDUP_REMOVED lines=23> */
.L_x_56:
[----:B------:R-:W-:Y:S05]  /*37d0*/  BSYNC.RECONVERGENT B0 ;  /* 0x0000000000007941 */ /* 0x000fea0003800200 */
.L_x_55:
        /* <DEDUP_REMOVED lines=13> */
[----:B------:R-:W-:Y:S05]  /*38b0*/  EXIT ;  /* 0x000000000000794d */ /* 0x000fea0003800000 */
        .weak           $__internal_0_$__cuda_sm20_div_rn_f64_full
        .type           $__internal_0_$__cuda_sm20_div_rn_f64_full,@function
        .size           $__internal_0_$__cuda_sm20_div_rn_f64_full,(.L_x_64 - $__internal_0_$__cuda_sm20_div_rn_f64_full)
$__internal_0_$__cuda_sm20_div_rn_f64_full:
[----:B------:R-:W-:Y:S01]  /*38c0*/  IMAD.MOV.U32 R49, RZ, RZ, R9 ;  /* 0x000000ffff317224 */ /* 0x000fe200078e0009 */
[C---:B------:R-:W-:Y:S01]  /*38d0*/  FSETP.GEU.AND P0, PT, |R10|.reuse, 1.469367938527859385e-39, PT ;  /* 0x001000000a00780b */ /* 0x040fe20003f0e200 */
[----:B------:R-:W-:Y:S01]  /*38e0*/  IMAD.MOV.U32 R48, RZ, RZ, R8 ;  /* 0x000000ffff307224 */ /* 0x000fe200078e0008 */
[----:B------:R-:W-:Y:S01]  /*38f0*/  LOP3.LUT R8, R10, 0x800fffff, RZ, 0xc0, !PT ;  /* 0x800fffff0a087812 */ /* 0x000fe200078ec0ff */
[--C-:B------:R-:W-:Y:S01]  /*3900*/  IMAD.MOV.U32 R44, RZ, RZ, R11.reuse ;  /* 0x000000ffff2c7224 */ /* 0x100fe200078e000b */
[C---:B------:R-:W-:Y:S01]  /*3910*/  FSETP.GEU.AND P2, PT, |R49|.reuse, 1.469367938527859385e-39, PT ;  /* 0x001000003100780b */ /* 0x040fe20003f4e200 */
[----:B------:R-:W-:Y:S01]  /*3920*/  IMAD.MOV.U32 R46, RZ, RZ, R11 ;  /* 0x000000ffff2e7224 */ /* 0x000fe200078e000b */
[----:B------:R-:W-:Y:S01]  /*3930*/  MOV R45, R10 ;  /* 0x0000000a002d7202 */ /* 0x000fe20000000f00 */
[----:B------:R-:W-:Y:S01]  /*3940*/  IMAD.MOV.U32 R52, RZ, RZ, R48 ;  /* 0x000000ffff347224 */ /* 0x000fe200078e0030 */
[----:B------:R-:W-:Y:S01]  /*3950*/  LOP3.LUT R47, R8, 0x3ff00000, RZ, 0xfc, !PT ;  /* 0x3ff00000082f7812 */ /* 0x000fe200078efcff */
[----:B------:R-:W-:Y:S01]  /*3960*/  BSSY.RECONVERGENT B1, `(.L_x_58) ;  /* 0x0000056000017945 */ /* 0x000fe20003800200 */
[----:B------:R-:W-:-:S02]  /*3970*/  LOP3.LUT R8, R49, 0x7ff00000, RZ, 0xc0, !PT ;  /* 0x7ff0000031087812 */ /* 0x000fc400078ec0ff */
[----:B------:R-:W-:Y:S01]  /*3980*/  LOP3.LUT R10, R10, 0x7ff00000, RZ, 0xc0, !PT ;  /* 0x7ff000000a0a7812 */ /* 0x000fe200078ec0ff */
[----:B------:R-:W-:-:S03]  /*3990*/  @!P0 DMUL R46, R44, 8.98846567431157953865e+307 ;  /* 0x7fe000002c2e8828 */ /* 0x000fc60000000000 */
[C---:B------:R-:W-:Y:S02]  /*39a0*/  ISETP.GE.U32.AND P1, PT, R8.reuse, R10, PT ;  /* 0x0000000a0800720c */ /* 0x040fe40003f26070 */
[----:B------:R-:W-:Y:S01]  /*39b0*/  @!P2 LOP3.LUT R9, R45, 0x7ff00000, RZ, 0xc0, !PT ;  /* 0x7ff000002d09a812 */ /* 0x000fe200078ec0ff */
[----:B------:R-:W0:Y:S01]  /*39c0*/  MUFU.RCP64H R13, R47 ;  /* 0x0000002f000d7308 */ /* 0x000e220000001800 */
[----:B------:R-:W-:Y:S02]  /*39d0*/  @!P2 MOV R50, RZ ;  /* 0x000000ff0032a202 */ /* 0x000fe40000000f00 */
[----:B------:R-:W-:Y:S01]  /*39e0*/  @!P2 ISETP.GE.U32.AND P3, PT, R8, R9, PT ;  /* 0x000000090800a20c */ /* 0x000fe20003f66070 */
[----:B------:R-:W-:Y:S01]  /*39f0*/  IMAD.MOV.U32 R9, RZ, RZ, 0x1ca00000 ;  /* 0x1ca00000ff097424 */ /* 0x000fe200078e00ff */
[----:B------:R-:W-:-:S04]  /*3a00*/  @!P0 LOP3.LUT R10, R47, 0x7ff00000, RZ, 0xc0, !PT ;  /* 0x7ff000002f0a8812 */ /* 0x000fc800078ec0ff */
[C---:B------:R-:W-:Y:S02]  /*3a10*/  @!P2 SEL R11, R9.reuse, 0x63400000, !P3 ;  /* 0x63400000090ba807 */ /* 0x040fe40005800000 */
[----:B------:R-:W-:Y:S02]  /*3a20*/  SEL R12, R9, 0x63400000, !P1 ;  /* 0x63400000090c7807 */ /* 0x000fe40004800000 */
[--C-:B------:R-:W-:Y:S02]  /*3a30*/  @!P2 LOP3.LUT R11, R11, 0x80000000, R49.reuse, 0xf8, !PT ;  /* 0x800000000b0ba812 */ /* 0x100fe400078ef831 */
[----:B------:R-:W-:Y:S01]  /*3a40*/  LOP3.LUT R53, R12, 0x800fffff, R49, 0xf8, !PT ;  /* 0x800fffff0c357812 */ /* 0x000fe200078ef831 */
[----:B------:R-:W-:Y:S01]  /*3a50*/  IMAD.MOV.U32 R12, RZ, RZ, 0x1 ;  /* 0x00000001ff0c7424 */ /* 0x000fe200078e00ff */
[----:B------:R-:W-:Y:S01]  /*3a60*/  @!P2 LOP3.LUT R51, R11, 0x100000, RZ, 0xfc, !PT ;  /* 0x001000000b33a812 */ /* 0x000fe200078efcff */
[----:B------:R-:W-:-:S05]  /*3a70*/  IMAD.MOV.U32 R11, RZ, RZ, R8 ;  /* 0x000000ffff0b7224 */ /* 0x000fca00078e0008 */
[----:B------:R-:W-:Y:S02]  /*3a80*/  @!P2 DFMA R52, R52, 2, -R50 ;  /* 0x400000003434a82b */ /* 0x000fe40000000832 */
[----:B0-----:R-:W-:-:S08]  /*3a90*/  DFMA R50, R12, -R46, 1 ;  /* 0x3ff000000c32742b */ /* 0x001fd0000000082e */
[----:B------:R-:W-:Y:S01]  /*3aa0*/  DFMA R50, R50, R50, R50 ;  /* 0x000000323232722b */ /* 0x000fe20000000032 */
[----:B------:R-:W-:-:S07]  /*3ab0*/  @!P2 LOP3.LUT R11, R53, 0x7ff00000, RZ, 0xc0, !PT ;  /* 0x7ff00000350ba812 */ /* 0x000fce00078ec0ff */
[----:B------:R-:W-:-:S08]  /*3ac0*/  DFMA R12, R12, R50, R12 ;  /* 0x000000320c0c722b */ /* 0x000fd0000000000c */
[----:B------:R-:W-:-:S08]  /*3ad0*/  DFMA R54, R12, -R46, 1 ;  /* 0x3ff000000c36742b */ /* 0x000fd0000000082e */
[----:B------:R-:W-:-:S08]  /*3ae0*/  DFMA R54, R12, R54, R12 ;  /* 0x000000360c36722b */ /* 0x000fd0000000000c */
[----:B------:R-:W-:-:S08]  /*3af0*/  DMUL R12, R54, R52 ;  /* 0x00000034360c7228 */ /* 0x000fd00000000000 */
[----:B------:R-:W-:-:S08]  /*3b00*/  DFMA R50, R12, -R46, R52 ;  /* 0x8000002e0c32722b */ /* 0x000fd00000000034 */
[----:B------:R-:W-:Y:S01]  /*3b10*/  DFMA R50, R54, R50, R12 ;  /* 0x000000323632722b */ /* 0x000fe2000000000c */
[----:B------:R-:W-:-:S05]  /*3b20*/  VIADD R12, R11, 0xffffffff ;  /* 0xffffffff0b0c7836 */ /* 0x000fca0000000000 */
[----:B------:R-:W-:Y:S02]  /*3b30*/  ISETP.GT.U32.AND P0, PT, R12, 0x7feffffe, PT ;  /* 0x7feffffe0c00780c */ /* 0x000fe40003f04070 */
[----:B------:R-:W-:-:S04]  /*3b40*/  IADD3 R12, PT, PT, R10, -0x1, RZ ;  /* 0xffffffff0a0c7810 */ /* 0x000fc80007ffe0ff */
[----:B------:R-:W-:-:S13]  /*3b50*/  ISETP.GT.U32.OR P0, PT, R12, 0x7feffffe, P0 ;  /* 0x7feffffe0c00780c */ /* 0x000fda0000704470 */
[----:B------:R-:W-:Y:S05]  /*3b60*/  @P0 BRA `(.L_x_59) ;  /* 0x0000000000740947 */ /* 0x000fea0003800000 */
[----:B------:R-:W-:-:S04]  /*3b70*/  LOP3.LUT R10, R45, 0x7ff00000, RZ, 0xc0, !PT ;  /* 0x7ff000002d0a7812 */ /* 0x000fc800078ec0ff */
[CC--:B------:R-:W-:Y:S02]  /*3b80*/  VIADDMNMX R11, R8.reuse, -R10.reuse, 0xb9600000, !PT ;  /* 0xb9600000080b7446 */ /* 0x0c0fe4000780090a */
[----:B------:R-:W-:Y:S01]  /*3b90*/  ISETP.GE.U32.AND P0, PT, R8, R10, PT ;  /* 0x0000000a0800720c */ /* 0x000fe20003f06070 */
[----:B------:R-:W-:Y:S01]  /*3ba0*/  IMAD.MOV.U32 R8, RZ, RZ, RZ ;  /* 0x000000ffff087224 */ /* 0x000fe200078e00ff */
[----:B------:R-:W-:Y:S02]  /*3bb0*/  VIMNMX R11, PT, PT, R11, 0x46a00000, PT ;  /* 0x46a000000b0b7848 */ /* 0x000fe40003fe0100 */
[----:B------:R-:W-:-:S05]  /*3bc0*/  SEL R9, R9, 0x63400000, !P0 ;  /* 0x6340000009097807 */ /* 0x000fca0004000000 */
[----:B------:R-:W-:-:S04]  /*3bd0*/  IMAD.IADD R11, R11, 0x1, -R9 ;  /* 0x000000010b0b7824 */ /* 0x000fc800078e0a09 */
[----:B------:R-:W-:-:S06]  /*3be0*/  VIADD R9, R11, 0x7fe00000 ;  /* 0x7fe000000b097836 */ /* 0x000fcc0000000000 */
[----:B------:R-:W-:-:S10]  /*3bf0*/  DMUL R12, R50, R8 ;  /* 0x00000008320c7228 */ /* 0x000fd40000000000 */
[----:B------:R-:W-:-:S13]  /*3c00*/  FSETP.GTU.AND P0, PT, |R13|, 1.469367938527859385e-39, PT ;  /* 0x001000000d00780b */ /* 0x000fda0003f0c200 */
[----:B------:R-:W-:Y:S05]  /*3c10*/  @P0 BRA `(.L_x_60) ;  /* 0x0000000000a80947 */ /* 0x000fea0003800000 */
[----:B------:R-:W-:-:S06]  /*3c20*/  DFMA R46, R50, -R46, R52 ;  /* 0x8000002e322e722b */ /* 0x000fcc0000000034 */
[----:B------:R-:W-:-:S04]  /*3c30*/  MOV R46, RZ ;  /* 0x000000ff002e7202 */ /* 0x000fc80000000f00 */
[C---:B------:R-:W-:Y:S02]  /*3c40*/  FSETP.NEU.AND P0, PT, R47.reuse, RZ, PT ;  /* 0x000000ff2f00720b */ /* 0x040fe40003f0d000 */
[----:B------:R-:W-:-:S04]  /*3c50*/  LOP3.LUT R8, R47, 0x80000000, R45, 0x48, !PT ;  /* 0x800000002f087812 */ /* 0x000fc800078e482d */
[----:B------:R-:W-:-:S07]  /*3c60*/  LOP3.LUT R47, R8, R9, RZ, 0xfc, !PT ;  /* 0x00000009082f7212 */ /* 0x000fce00078efcff */
[----:B------:R-:W-:Y:S05]  /*3c70*/  @!P0 BRA `(.L_x_60) ;  /* 0x0000000000908947 */ /* 0x000fea0003800000 */
[----:B------:R-:W-:Y:S01]  /*3c80*/  IMAD.MOV R45, RZ, RZ, -R11 ;  /* 0x000000ffff2d7224 */ /* 0x000fe200078e0a0b */
[----:B------:R-:W-:Y:S01]  /*3c90*/  IADD3 R11, PT, PT, -R11, -0x43300000, RZ ;  /* 0xbcd000000b0b7810 */ /* 0x000fe20007ffe1ff */
[----:B------:R-:W-:-:S06]  /*3ca0*/  IMAD.MOV.U32 R44, RZ, RZ, RZ ;  /* 0x000000ffff2c7224 */ /* 0x000fcc00078e00ff */
[----:B------:R-:W-:Y:S02]  /*3cb0*/  DFMA R44, R12, -R44, R50 ;  /* 0x8000002c0c2c722b */ /* 0x000fe40000000032 */
[----:B------:R-:W-:-:S08]  /*3cc0*/  DMUL.RP R50, R50, R46 ;  /* 0x0000002e32327228 */ /* 0x000fd00000008000 */
[----:B------:R-:W-:Y:S02]  /*3cd0*/  FSETP.NEU.AND P0, PT, |R45|, R11, PT ;  /* 0x0000000b2d00720b */ /* 0x000fe40003f0d200 */
[----:B------:R-:W-:Y:S02]  /*3ce0*/  LOP3.LUT R9, R51, R8, RZ, 0x3c, !PT ;  /* 0x0000000833097212 */ /* 0x000fe400078e3cff */
[----:B------:R-:W-:Y:S02]  /*3cf0*/  FSEL R8, R50, R12, !P0 ;  /* 0x0000000c32087208 */ /* 0x000fe40004000000 */
[----:B------:R-:W-:-:S03]  /*3d00*/  FSEL R9, R9, R13, !P0 ;  /* 0x0000000d09097208 */ /* 0x000fc60004000000 */
[----:B------:R-:W-:Y:S01]  /*3d10*/  IMAD.MOV.U32 R12, RZ, RZ, R8 ;  /* 0x000000ffff0c7224 */ /* 0x000fe200078e0008 */
[----:B------:R-:W-:Y:S01]  /*3d20*/  MOV R13, R9 ;  /* 0x00000009000d7202 */ /* 0x000fe20000000f00 */
[----:B------:R-:W-:Y:S06]  /*3d30*/  BRA `(.L_x_60) ;  /* 0x0000000000607947 */ /* 0x000fec0003800000 */
.L_x_59:
[----:B------:R-:W-:-:S14]  /*3d40*/  DSETP.NAN.AND P0, PT, R48, R48, PT ;  /* 0x000000303000722a */ /* 0x000fdc0003f08000 */
[----:B------:R-:W-:Y:S05]  /*3d50*/  @P0 BRA `(.L_x_61) ;  /* 0x00000000004c0947 */ /* 0x000fea0003800000 */
[----:B------:R-:W-:-:S14]  /*3d60*/  DSETP.NAN.AND P0, PT, R44, R44, PT ;  /* 0x0000002c2c00722a */ /* 0x000fdc0003f08000 */
[----:B------:R-:W-:Y:S05]  /*3d70*/  @P0 BRA `(.L_x_62) ;  /* 0x0000000000340947 */ /* 0x000fea0003800000 */
[----:B------:R-:W-:Y:S01]  /*3d80*/  ISETP.NE.AND P0, PT, R11, R10, PT ;  /* 0x0000000a0b00720c */ /* 0x000fe20003f05270 */
[----:B------:R-:W-:Y:S02]  /*3d90*/  IMAD.MOV.U32 R12, RZ, RZ, 0x0 ;  /* 0x00000000ff0c7424 */ /* 0x000fe400078e00ff */
[----:B------:R-:W-:-:S10]  /*3da0*/  IMAD.MOV.U32 R13, RZ, RZ, -0x80000 ;  /* 0xfff80000ff0d7424 */ /* 0x000fd400078e00ff */
[----:B------:R-:W-:Y:S05]  /*3db0*/  @!P0 BRA `(.L_x_60) ;  /* 0x0000000000408947 */ /* 0x000fea0003800000 */
[----:B------:R-:W-:Y:S02]  /*3dc0*/  ISETP.NE.AND P0, PT, R11, 0x7ff00000, PT ;  /* 0x7ff000000b00780c */ /* 0x000fe40003f05270 */
[----:B------:R-:W-:Y:S02]  /*3dd0*/  LOP3.LUT R8, R49, 0x80000000, R45, 0x48, !PT ;  /* 0x8000000031087812 */ /* 0x000fe400078e482d */
[----:B------:R-:W-:-:S13]  /*3de0*/  ISETP.EQ.OR P0, PT, R10, RZ, !P0 ;  /* 0x000000ff0a00720c */ /* 0x000fda0004702670 */
[----:B------:R-:W-:Y:S01]  /*3df0*/  @P0 LOP3.LUT R9, R8, 0x7ff00000, RZ, 0xfc, !PT ;  /* 0x7ff0000008090812 */ /* 0x000fe200078efcff */
[----:B------:R-:W-:Y:S01]  /*3e00*/  @!P0 IMAD.MOV.U32 R12, RZ, RZ, RZ ;  /* 0x000000ffff0c8224 */ /* 0x000fe200078e00ff */
[----:B------:R-:W-:Y:S01]  /*3e10*/  @!P0 MOV R13, R8 ;  /* 0x00000008000d8202 */ /* 0x000fe20000000f00 */
[----:B------:R-:W-:Y:S02]  /*3e20*/  @P0 IMAD.MOV.U32 R12, RZ, RZ, RZ ;  /* 0x000000ffff0c0224 */ /* 0x000fe400078e00ff */
[----:B------:R-:W-:Y:S01]  /*3e30*/  @P0 IMAD.MOV.U32 R13, RZ, RZ, R9 ;  /* 0x000000ffff0d0224 */ /* 0x000fe200078e0009 */
[----:B------:R-:W-:Y:S06]  /*3e40*/  BRA `(.L_x_60) ;  /* 0x00000000001c7947 */ /* 0x000fec0003800000 */
.L_x_62:
[----:B------:R-:W-:Y:S01]  /*3e50*/  LOP3.LUT R8, R45, 0x80000, RZ, 0xfc, !PT ;  /* 0x000800002d087812 */ /* 0x000fe200078efcff */
[----:B------:R-:W-:-:S03]  /*3e60*/  IMAD.MOV.U32 R12, RZ, RZ, R44 ;  /* 0x000000ffff0c7224 */ /* 0x000fc600078e002c */
[----:B------:R-:W-:Y:S01]  /*3e70*/  MOV R13, R8 ;  /* 0x00000008000d7202 */ /* 0x000fe20000000f00 */
[----:B------:R-:W-:Y:S06]  /*3e80*/  BRA `(.L_x_60) ;  /* 0x00000000000c7947 */ /* 0x000fec0003800000 */
.L_x_61:
[----:B------:R-:W-:Y:S01]  /*3e90*/  LOP3.LUT R8, R49, 0x80000, RZ, 0xfc, !PT ;  /* 0x0008000031087812 */ /* 0x000fe200078efcff */
[----:B------:R-:W-:-:S04]  /*3ea0*/  IMAD.MOV.U32 R12, RZ, RZ, R48 ;  /* 0x000000ffff0c7224 */ /* 0x000fc800078e0030 */
[----:B------:R-:W-:-:S07]  /*3eb0*/  IMAD.MOV.U32 R13, RZ, RZ, R8 ;  /* 0x000000ffff0d7224 */ /* 0x000fce00078e0008 */
.L_x_60:
[----:B------:R-:W-:Y:S05]  /*3ec0*/  BSYNC.RECONVERGENT B1 ;  /* 0x0000000000017941 */ /* 0x000fea0003800200 */
.L_x_58:
[----:B------:R-:W-:Y:S01]  /*3ed0*/  IMAD.MOV.U32 R10, RZ, RZ, R7 ;  /* 0x000000ffff0a7224 */ /* 0x000fe200078e0007 */
[----:B------:R-:W-:Y:S01]  /*3ee0*/  MOV R8, R13 ;  /* 0x0000000d00087202 */ /* 0x000fe20000000f00 */
[----:B------:R-:W-:Y:S02]  /*3ef0*/  IMAD.MOV.U32 R11, RZ, RZ, 0x0 ;  /* 0x00000000ff0b7424 */ /* 0x000fe400078e00ff */
[----:B------:R-:W-:Y:S02]  /*3f00*/  IMAD.MOV.U32 R9, RZ, RZ, R12 ;  /* 0x000000ffff097224 */ /* 0x000fe400078e000c */
[----:B------:R-:W-:Y:S05]  /*3f10*/  RET.REL.NODEC R10 `(_Z19ComputeForcesKernelPdS_idd) ;  /* 0xffffffc00a387950 */ /* 0x000fea0003c3ffff */
.L_x_63:
[----:B------:R-:W-:-:S00]  /*3f20*/  BRA `(.L_x_63) ;  /* 0xfffffffc00fc7947 */ /* 0x000fc0000383ffff */
[----:B------:R-:W-:-:S00]  /*3f30*/  NOP ;  /* 0x0000000000007918 */ /* 0x000fc00000000000 */
        /* <DEDUP_REMOVED lines=12> */
.L_x_64:


//--------------------- .nv.shared.reserved.0     --------------------------
	.section	.nv.shared.reserved.0,"aw",@nobits
	.weak		__nv_reservedSMEM_offset_0_alias
	.size		__nv_reservedSMEM_offset_0_alias, 0, 64
	.other		__nv_reservedSMEM_offset_0_alias,@"STO_CUDA_RESERVED_SHARED STV_DEFAULT"
__nv_reservedSMEM_offset_0_alias:
	.zero		0
	.zero		64


//--------------------- .nv.constant0._Z19ComputeForcesKernelPdS_idd --------------------------
	.section	.nv.constant0._Z19ComputeForcesKernelPdS_idd,"a",@progbits
	.sectionflags	@""
	.align	4
.nv.constant0._Z19ComputeForcesKernelPdS_idd:
	.zero		936


//--------------------- SYMBOLS --------------------------

	.type		.nv.reservedSmem.offset0,@object
	.size		.nv.reservedSmem.offset0,0x4
